	.target	sm_90a

	.elftype	@"ET_EXEC"


//--------------------- .note.nv.tkinfo           --------------------------
	.section	.note.nv.tkinfo,"",@"SHT_NOTE"
	.sectionflags	@"SHF_NOTE_NV_TKINFO"
	.tkinfo
        /*0018*/ 	.word	0x00000002
        /*0030*/ 	.string	""
        /*0030*/ 	.string	"ptxas"
        /*0030*/ 	.string	"Cuda compilation tools, release 13.0, V13.0.88"
        /*0030*/ 	.string	"Build cuda_13.0.r13.0/compiler.36424714_0"
        /*0030*/ 	.string	"-arch sm_90a -m 64 "



//--------------------- .note.nv.cuinfo           --------------------------
	.section	.note.nv.cuinfo,"",@"SHT_NOTE"
	.sectionflags	@"SHF_NOTE_NV_CUINFO"
        /*0018*/ 	.short	0x0002
        /*001a*/ 	.short	0x005a
        /*001c*/ 	.short	0x0082
	.zero		2


//--------------------- .nv.info                  --------------------------
	.section	.nv.info,"",@"SHT_CUDA_INFO"
	.align	4


	//----- nvinfo : EIATTR_REGCOUNT
	.align		4
        /*0000*/ 	.byte	0x04, 0x2f
        /*0002*/ 	.short	(.L_12 - .L_11)
	.align		4
.L_11:
        /*0004*/ 	.word	index@(_ZN7cutlass13device_kernelINS_4gemm6kernel13GemmUniversalIN4cute5tupleIJiiiiEEENS1_10collective13CollectiveMmaINS1_40MainloopSm90TmaGmmaWarpSpecializedSparseILi8ENS5_IJNS4_1CILi1EEESB_SB_EEENS1_35KernelTmaWarpSpecializedCooperativeEEENS5_IJNSA_ILi128EEESF_SF_EEEaNS5_IJNS4_6LayoutINS5_IJiNS5_IJNSA_ILi2EEEiEEEiEEENS5_IJlNS5_IJSB_SI_EEElEEEEENSH_INS5_IJNS5_IJNSA_ILi64EEEiEEENS5_IJSF_iEEEiEEENS5_IJNS5_IJSF_NSA_ILi8192EEEEEENS5_IJSB_lEEElEEEEEEEEaNS5_IJlSB_lEEENS4_8TiledMMAINS4_8MMA_AtomIJNS4_4SM904GMMA6SPARSE28GMMA_64x128x64_S32S8S8_SS_TNILNS12_9SparseSelE0EEEEEENSH_INS5_IJSI_SB_SB_EEENS5_IJSB_NSA_ILi0EEES19_EEEEENS5_IJNS4_10UnderscoreES1C_S1C_EEEEENS4_13SM90_TMA_LOADENS4_14ComposedLayoutINS4_7SwizzleILi2ELi4ELi3EEENS4_25smem_sparse_ptr_flag_bitsILi2ELi8EEENSH_INS5_IJNS5_IJSB_NSA_ILi8EEEEEENS5_IJSI_SO_EEEEEENS5_IJNS5_IJS19_SF_EEESL_EEEEEEEvNS4_8identityES1F_NS1G_INS1H_ILi3ELi4ELi3EEENS4_18smem_ptr_flag_bitsILi8EEENSH_INS5_IJS1L_SF_EEENS5_IJSF_SB_EEEEEEEvS1T_EENS_8epilogue10collective6detail29Sm90TmaWarpSpecializedAdapterINS23_15DefaultEpilogueIiNS5_IJSB_llEEES27_NS22_6thread17LinearCombinationIiLi1EiiLNS28_9ScaleType4KindE0ELNS_15FloatRoundStyleE2EiEENS1_15EpilogueDefaultEEEEEvvEEEEvNT_6ParamsE)
        /*0008*/ 	.word	0x000000a8


	//----- nvinfo : EIATTR_FRAME_SIZE
	.align		4
.L_12:
        /*000c*/ 	.byte	0x04, 0x11
        /*000e*/ 	.short	(.L_14 - .L_13)
	.align		4
.L_13:
        /*0010*/ 	.word	index@(_ZN7cutlass13device_kernelINS_4gemm6kernel13GemmUniversalIN4cute5tupleIJiiiiEEENS1_10collective13CollectiveMmaINS1_40MainloopSm90TmaGmmaWarpSpecializedSparseILi8ENS5_IJNS4_1CILi1EEESB_SB_EEENS1_35KernelTmaWarpSpecializedCooperativeEEENS5_IJNSA_ILi128EEESF_SF_EEEaNS5_IJNS4_6LayoutINS5_IJiNS5_IJNSA_ILi2EEEiEEEiEEENS5_IJlNS5_IJSB_SI_EEElEEEEENSH_INS5_IJNS5_IJNSA_ILi64EEEiEEENS5_IJSF_iEEEiEEENS5_IJNS5_IJSF_NSA_ILi8192EEEEEENS5_IJSB_lEEElEEEEEEEEaNS5_IJlSB_lEEENS4_8TiledMMAINS4_8MMA_AtomIJNS4_4SM904GMMA6SPARSE28GMMA_64x128x64_S32S8S8_SS_TNILNS12_9SparseSelE0EEEEEENSH_INS5_IJSI_SB_SB_EEENS5_IJSB_NSA_ILi0EEES19_EEEEENS5_IJNS4_10UnderscoreES1C_S1C_EEEEENS4_13SM90_TMA_LOADENS4_14ComposedLayoutINS4_7SwizzleILi2ELi4ELi3EEENS4_25smem_sparse_ptr_flag_bitsILi2ELi8EEENSH_INS5_IJNS5_IJSB_NSA_ILi8EEEEEENS5_IJSI_SO_EEEEEENS5_IJNS5_IJS19_SF_EEESL_EEEEEEEvNS4_8identityES1F_NS1G_INS1H_ILi3ELi4ELi3EEENS4_18smem_ptr_flag_bitsILi8EEENSH_INS5_IJS1L_SF_EEENS5_IJSF_SB_EEEEEEEvS1T_EENS_8epilogue10collective6detail29Sm90TmaWarpSpecializedAdapterINS23_15DefaultEpilogueIiNS5_IJSB_llEEES27_NS22_6thread17LinearCombinationIiLi1EiiLNS28_9ScaleType4KindE0ELNS_15FloatRoundStyleE2EiEENS1_15EpilogueDefaultEEEEEvvEEEEvNT_6ParamsE)
        /*0014*/ 	.word	0x00000000


	//----- nvinfo : EIATTR_MIN_STACK_SIZE
	.align		4
.L_14:
        /*0018*/ 	.byte	0x04, 0x12
        /*001a*/ 	.short	(.L_16 - .L_15)
	.align		4
.L_15:
        /*001c*/ 	.word	index@(_ZN7cutlass13device_kernelINS_4gemm6kernel13GemmUniversalIN4cute5tupleIJiiiiEEENS1_10collective13CollectiveMmaINS1_40MainloopSm90TmaGmmaWarpSpecializedSparseILi8ENS5_IJNS4_1CILi1EEESB_SB_EEENS1_35KernelTmaWarpSpecializedCooperativeEEENS5_IJNSA_ILi128EEESF_SF_EEEaNS5_IJNS4_6LayoutINS5_IJiNS5_IJNSA_ILi2EEEiEEEiEEENS5_IJlNS5_IJSB_SI_EEElEEEEENSH_INS5_IJNS5_IJNSA_ILi64EEEiEEENS5_IJSF_iEEEiEEENS5_IJNS5_IJSF_NSA_ILi8192EEEEEENS5_IJSB_lEEElEEEEEEEEaNS5_IJlSB_lEEENS4_8TiledMMAINS4_8MMA_AtomIJNS4_4SM904GMMA6SPARSE28GMMA_64x128x64_S32S8S8_SS_TNILNS12_9SparseSelE0EEEEEENSH_INS5_IJSI_SB_SB_EEENS5_IJSB_NSA_ILi0EEES19_EEEEENS5_IJNS4_10UnderscoreES1C_S1C_EEEEENS4_13SM90_TMA_LOADENS4_14ComposedLayoutINS4_7SwizzleILi2ELi4ELi3EEENS4_25smem_sparse_ptr_flag_bitsILi2ELi8EEENSH_INS5_IJNS5_IJSB_NSA_ILi8EEEEEENS5_IJSI_SO_EEEEEENS5_IJNS5_IJS19_SF_EEESL_EEEEEEEvNS4_8identityES1F_NS1G_INS1H_ILi3ELi4ELi3EEENS4_18smem_ptr_flag_bitsILi8EEENSH_INS5_IJS1L_SF_EEENS5_IJSF_SB_EEEEEEEvS1T_EENS_8epilogue10collective6detail29Sm90TmaWarpSpecializedAdapterINS23_15DefaultEpilogueIiNS5_IJSB_llEEES27_NS22_6thread17LinearCombinationIiLi1EiiLNS28_9ScaleType4KindE0ELNS_15FloatRoundStyleE2EiEENS1_15EpilogueDefaultEEEEEvvEEEEvNT_6ParamsE)
        /*0020*/ 	.word	0x00000000
.L_16:


//--------------------- .nv.compat                --------------------------
	.section	.nv.compat,"",@"SHT_CUDA_COMPAT_INFO"
	.align	4
        /*0000*/ 	.byte	0x02, 0x09, 0x01, 0x00, 0x02, 0x02, 0x04, 0x00, 0x02, 0x05, 0x05, 0x00, 0x03, 0x07, 0x01, 0x01
        /*0010*/ 	.byte	0x02, 0x03, 0x01, 0x00, 0x02, 0x06, 0x01, 0x00, 0x04, 0x0b, 0x08, 0x00, 0x00, 0x00, 0x00, 0x00
        /*0020*/ 	.byte	0x00, 0x00, 0x00, 0x00


//--------------------- .nv.info._ZN7cutlass13device_kernelINS_4gemm6kernel13GemmUniversalIN4cute5tupleIJiiiiEEENS1_10collective13CollectiveMmaINS1_40MainloopSm90TmaGmmaWarpSpecializedSparseILi8ENS5_IJNS4_1CILi1EEESB_SB_EEENS1_35KernelTmaWarpSpecializedCooperativeEEENS5_IJNSA_ILi128EEESF_SF_EEEaNS5_IJNS4_6LayoutINS5_IJiNS5_IJNSA_ILi2EEEiEEEiEEENS5_IJlNS5_IJSB_SI_EEElEEEEENSH_INS5_IJNS5_IJNSA_ILi64EEEiEEENS5_IJSF_iEEEiEEENS5_IJNS5_IJSF_NSA_ILi8192EEEEEENS5_IJSB_lEEElEEEEEEEEaNS5_IJlSB_lEEENS4_8TiledMMAINS4_8MMA_AtomIJNS4_4SM904GMMA6SPARSE28GMMA_64x128x64_S32S8S8_SS_TNILNS12_9SparseSelE0EEEEEENSH_INS5_IJSI_SB_SB_EEENS5_IJSB_NSA_ILi0EEES19_EEEEENS5_IJNS4_10UnderscoreES1C_S1C_EEEEENS4_13SM90_TMA_LOADENS4_14ComposedLayoutINS4_7SwizzleILi2ELi4ELi3EEENS4_25smem_sparse_ptr_flag_bitsILi2ELi8EEENSH_INS5_IJNS5_IJSB_NSA_ILi8EEEEEENS5_IJSI_SO_EEEEEENS5_IJNS5_IJS19_SF_EEESL_EEEEEEEvNS4_8identityES1F_NS1G_INS1H_ILi3ELi4ELi3EEENS4_18smem_ptr_flag_bitsILi8EEENSH_INS5_IJS1L_SF_EEENS5_IJSF_SB_EEEEEEEvS1T_EENS_8epilogue10collective6detail29Sm90TmaWarpSpecializedAdapterINS23_15DefaultEpilogueIiNS5_IJSB_llEEES27_NS22_6thread17LinearCombinationIiLi1EiiLNS28_9ScaleType4KindE0ELNS_15FloatRoundStyleE2EiEENS1_15EpilogueDefaultEEEEEvvEEEEvNT_6ParamsE --------------------------
	.section	.nv.info._ZN7cutlass13device_kernelINS_4gemm6kernel13GemmUniversalIN4cute5tupleIJiiiiEEENS1_10collective13CollectiveMmaINS1_40MainloopSm90TmaGmmaWarpSpecializedSparseILi8ENS5_IJNS4_1CILi1EEESB_SB_EEENS1_35KernelTmaWarpSpecializedCooperativeEEENS5_IJNSA_ILi128EEESF_SF_EEEaNS5_IJNS4_6LayoutINS5_IJiNS5_IJNSA_ILi2EEEiEEEiEEENS5_IJlNS5_IJSB_SI_EEElEEEEENSH_INS5_IJNS5_IJNSA_ILi64EEEiEEENS5_IJSF_iEEEiEEENS5_IJNS5_IJSF_NSA_ILi8192EEEEEENS5_IJSB_lEEElEEEEEEEEaNS5_IJlSB_lEEENS4_8TiledMMAINS4_8MMA_AtomIJNS4_4SM904GMMA6SPARSE28GMMA_64x128x64_S32S8S8_SS_TNILNS12_9SparseSelE0EEEEEENSH_INS5_IJSI_SB_SB_EEENS5_IJSB_NSA_ILi0EEES19_EEEEENS5_IJNS4_10UnderscoreES1C_S1C_EEEEENS4_13SM90_TMA_LOADENS4_14ComposedLayoutINS4_7SwizzleILi2ELi4ELi3EEENS4_25smem_sparse_ptr_flag_bitsILi2ELi8EEENSH_INS5_IJNS5_IJSB_NSA_ILi8EEEEEENS5_IJSI_SO_EEEEEENS5_IJNS5_IJS19_SF_EEESL_EEEEEEEvNS4_8identityES1F_NS1G_INS1H_ILi3ELi4ELi3EEENS4_18smem_ptr_flag_bitsILi8EEENSH_INS5_IJS1L_SF_EEENS5_IJSF_SB_EEEEEEEvS1T_EENS_8epilogue10collective6detail29Sm90TmaWarpSpecializedAdapterINS23_15DefaultEpilogueIiNS5_IJSB_llEEES27_NS22_6thread17LinearCombinationIiLi1EiiLNS28_9ScaleType4KindE0ELNS_15FloatRoundStyleE2EiEENS1_15EpilogueDefaultEEEEEvvEEEEvNT_6ParamsE,"",@"SHT_CUDA_INFO"
	.sectionflags	@""
	.align	4


	//----- nvinfo : EIATTR_CUDA_API_VERSION
	.align		4
        /*0000*/ 	.byte	0x04, 0x37
        /*0002*/ 	.short	(.L_18 - .L_17)
.L_17:
        /*0004*/ 	.word	0x00000082


	//----- nvinfo : EIATTR_KPARAM_INFO
	.align		4
.L_18:
        /*0008*/ 	.byte	0x04, 0x17
        /*000a*/ 	.short	(.L_20 - .L_19)
.L_19:
        /*000c*/ 	.word	0x00000000
        /*0010*/ 	.short	0x0000
        /*0012*/ 	.short	0x0070
        /*0014*/ 	.byte	0x00, 0xf0, 0x01, 0x14


	//----- nvinfo : EIATTR_SPARSE_MMA_MASK
	.align		4
.L_20:
        /*0018*/ 	.byte	0x03, 0x50
        /*001a*/ 	.short	0x0004


	//----- nvinfo : EIATTR_MAXREG_COUNT
	.align		4
        /*001c*/ 	.byte	0x03, 0x1b
        /*001e*/ 	.short	0x00a8


	//----- nvinfo : EIATTR_NUM_BARRIERS
	.align		4
        /*0020*/ 	.byte	0x02, 0x4c
        /*0022*/ 	.byte	0x01
	.zero		1


	//----- nvinfo : EIATTR_MERCURY_ISA_VERSION
	.align		4
        /*0024*/ 	.byte	0x03, 0x5f
        /*0026*/ 	.short	0x0101


	//----- nvinfo : EIATTR_INT_WARP_WIDE_INSTR_OFFSETS
	.align		4
        /*0028*/ 	.byte	0x04, 0x31
        /*002a*/ 	.short	(.L_22 - .L_21)


	//   ....[0]....
.L_21:
        /*002c*/ 	.word	0x000004a0


	//   ....[1]....
        /*0030*/ 	.word	0x000004b0


	//   ....[2]....
        /*0034*/ 	.word	0x000005b0


	//----- nvinfo : EIATTR_COOP_GROUP_MASK_REGIDS
	.align		4
.L_22:
        /*0038*/ 	.byte	0x04, 0x29
        /*003a*/ 	.short	(.L_24 - .L_23)


	//   ....[0]....
.L_23:
        /*003c*/ 	.word	0xffffffff


	//   ....[1]....
        /*0040*/ 	.word	0xffffffff


	//   ....[2]....
        /*0044*/ 	.word	0xffffffff


	//   ....[3]....
        /*0048*/ 	.word	0xffffffff


	//   ....[4]....
        /*004c*/ 	.word	0xffffffff


	//----- nvinfo : EIATTR_COOP_GROUP_INSTR_OFFSETS
	.align		4
.L_24:
        /*0050*/ 	.byte	0x04, 0x28
        /*0052*/ 	.short	(.L_26 - .L_25)


	//   ....[0]....
.L_25:
        /*0054*/ 	.word	0x00000060


	//   ....[1]....
        /*0058*/ 	.word	0x00000070


	//   ....[2]....
        /*005c*/ 	.word	0x00000160


	//   ....[3]....
        /*0060*/ 	.word	0x000003a0


	//   ....[4]....
        /*0064*/ 	.word	0x00001090


	//----- nvinfo : EIATTR_REG_RECONFIG
	.align		4
.L_26:
        /*0068*/ 	.byte	0x01, 0x54
	.zero		2


	//----- nvinfo : EIATTR_MBARRIER_INSTR_OFFSETS
	.align		4
        /*006c*/ 	.byte	0x04, 0x39
        /*006e*/ 	.short	(.L_28 - .L_27)


	//   ....[0]....
.L_27:
        /*0070*/ 	.word	0x00000280
        /*0074*/ 	.word	0x000000ff
        /*0078*/ 	.word	0x00000000
        /*007c*/ 	.short	0x0100
        /*007e*/ 	.byte	0x08
	.zero		1


	//   ....[1]....
        /*0080*/ 	.word	0x00000290
        /*0084*/ 	.word	0x000000ff
        /*0088*/ 	.word	0x00000040
        /*008c*/ 	.short	0x0100
        /*008e*/ 	.byte	0x08
	.zero		1


	//   ....[2]....
        /*0090*/ 	.word	0x000002a0
        /*0094*/ 	.word	0x000000ff
        /*0098*/ 	.word	0x00000008
        /*009c*/ 	.short	0x0100
        /*009e*/ 	.byte	0x08
	.zero		1


	//   ....[3]....
        /*00a0*/ 	.word	0x000002b0
        /*00a4*/ 	.word	0x000000ff
        /*00a8*/ 	.word	0x00000048
        /*00ac*/ 	.short	0x0100
        /*00ae*/ 	.byte	0x08
	.zero		1


	//   ....[4]....
        /*00b0*/ 	.word	0x000002c0
        /*00b4*/ 	.word	0x000000ff
        /*00b8*/ 	.word	0x00000010
        /*00bc*/ 	.short	0x0100
        /*00be*/ 	.byte	0x08
	.zero		1


	//   ....[5]....
        /*00c0*/ 	.word	0x000002d0
        /*00c4*/ 	.word	0x000000ff
        /*00c8*/ 	.word	0x00000050
        /*00cc*/ 	.short	0x0100
        /*00ce*/ 	.byte	0x08
	.zero		1


	//   ....[6]....
        /*00d0*/ 	.word	0x000002e0
        /*00d4*/ 	.word	0x000000ff
        /*00d8*/ 	.word	0x00000018
        /*00dc*/ 	.short	0x0100
        /*00de*/ 	.byte	0x08
	.zero		1


	//   ....[7]....
        /*00e0*/ 	.word	0x000002f0
        /*00e4*/ 	.word	0x000000ff
        /*00e8*/ 	.word	0x00000058
        /*00ec*/ 	.short	0x0100
        /*00ee*/ 	.byte	0x08
	.zero		1


	//   ....[8]....
        /*00f0*/ 	.word	0x00000300
        /*00f4*/ 	.word	0x000000ff
        /*00f8*/ 	.word	0x00000020
        /*00fc*/ 	.short	0x0100
        /*00fe*/ 	.byte	0x08
	.zero		1


	//   ....[9]....
        /*0100*/ 	.word	0x00000310
        /*0104*/ 	.word	0x000000ff
        /*0108*/ 	.word	0x00000060
        /*010c*/ 	.short	0x0100
        /*010e*/ 	.byte	0x08
	.zero		1


	//   ....[10]....
        /*0110*/ 	.word	0x00000320
        /*0114*/ 	.word	0x000000ff
        /*0118*/ 	.word	0x00000028
        /*011c*/ 	.short	0x0100
        /*011e*/ 	.byte	0x08
	.zero		1


	//   ....[11]....
        /*0120*/ 	.word	0x00000330
        /*0124*/ 	.word	0x000000ff
        /*0128*/ 	.word	0x00000068
        /*012c*/ 	.short	0x0100
        /*012e*/ 	.byte	0x08
	.zero		1


	//   ....[12]....
        /*0130*/ 	.word	0x00000340
        /*0134*/ 	.word	0x000000ff
        /*0138*/ 	.word	0x00000030
        /*013c*/ 	.short	0x0100
        /*013e*/ 	.byte	0x08
	.zero		1


	//   ....[13]....
        /*0140*/ 	.word	0x00000350
        /*0144*/ 	.word	0x000000ff
        /*0148*/ 	.word	0x00000070
        /*014c*/ 	.short	0x0100
        /*014e*/ 	.byte	0x08
	.zero		1


	//   ....[14]....
        /*0150*/ 	.word	0x00000360
        /*0154*/ 	.word	0x000000ff
        /*0158*/ 	.word	0x00000038
        /*015c*/ 	.short	0x0100
        /*015e*/ 	.byte	0x08
	.zero		1


	//   ....[15]....
        /*0160*/ 	.word	0x00000370
        /*0164*/ 	.word	0x000000ff
        /*0168*/ 	.word	0x00000078
        /*016c*/ 	.short	0x0100
        /*016e*/ 	.byte	0x08
	.zero		1


	//   ....[16]....
        /*0170*/ 	.word	0x00000610
        /*0174*/ 	.word	0x000000ff
        /*0178*/ 	.word	0x00000090
        /*017c*/ 	.short	0x0100
        /*017e*/ 	.byte	0x06
	.zero		1


	//   ....[17]....
        /*0180*/ 	.word	0x00000660
        /*0184*/ 	.word	0x000000ff
        /*0188*/ 	.word	0x00000098
        /*018c*/ 	.short	0x0100
        /*018e*/ 	.byte	0x06
	.zero		1


	//   ....[18]....
        /*0190*/ 	.word	0x000013d0
        /*0194*/ 	.word	0x000000ff
        /*0198*/ 	.word	0x00000000
        /*019c*/ 	.short	0x010a
        /*019e*/ 	.byte	0x08
	.zero		1


	//   ....[19]....
        /*01a0*/ 	.word	0x000014c0
        /*01a4*/ 	.word	0x000000ff
        /*01a8*/ 	.word	0x00000000
        /*01ac*/ 	.short	0x010a
        /*01ae*/ 	.byte	0x08
	.zero		1


	//   ....[20]....
        /*01b0*/ 	.word	0x00001670
        /*01b4*/ 	.word	0x000000ff
        /*01b8*/ 	.word	0x00000000
        /*01bc*/ 	.short	0x0101
        /*01be*/ 	.byte	0x08
	.zero		1


	//   ....[21]....
        /*01c0*/ 	.word	0x000074e0
        /*01c4*/ 	.word	0x00000013
        /*01c8*/ 	.word	0x00000040
        /*01cc*/ 	.short	0x010a
        /*01ce*/ 	.byte	0x3f
	.zero		1


	//   ....[22]....
        /*01d0*/ 	.word	0x00007980
        /*01d4*/ 	.word	0x00000006
        /*01d8*/ 	.word	0x00000098
        /*01dc*/ 	.short	0x0101
        /*01de*/ 	.byte	0x3f
	.zero		1


	//   ....[23]....
        /*01e0*/ 	.word	0x00008050
        /*01e4*/ 	.word	0x00000007
        /*01e8*/ 	.word	0x00000000
        /*01ec*/ 	.short	0x010a
        /*01ee*/ 	.byte	0x3f
	.zero		1


	//   ....[24]....
        /*01f0*/ 	.word	0x000080d0
        /*01f4*/ 	.word	0x00000009
        /*01f8*/ 	.word	0x00000000
        /*01fc*/ 	.short	0x010a
        /*01fe*/ 	.byte	0x3f
	.zero		1


	//   ....[25]....
        /*0200*/ 	.word	0x00008160
        /*0204*/ 	.word	0x00000006
        /*0208*/ 	.word	0x00000000
        /*020c*/ 	.short	0x010a
        /*020e*/ 	.byte	0x3f
	.zero		1


	//   ....[26]....
        /*0210*/ 	.word	0x000081f0
        /*0214*/ 	.word	0x00000009
        /*0218*/ 	.word	0x00000000
        /*021c*/ 	.short	0x010a
        /*021e*/ 	.byte	0x3f
	.zero		1


	//   ....[27]....
        /*0220*/ 	.word	0x00008280
        /*0224*/ 	.word	0x00000006
        /*0228*/ 	.word	0x00000000
        /*022c*/ 	.short	0x010a
        /*022e*/ 	.byte	0x3f
	.zero		1


	//   ....[28]....
        /*0230*/ 	.word	0x00008310
        /*0234*/ 	.word	0x00000009
        /*0238*/ 	.word	0x00000000
        /*023c*/ 	.short	0x010a
        /*023e*/ 	.byte	0x3f
	.zero		1


	//   ....[29]....
        /*0240*/ 	.word	0x000083a0
        /*0244*/ 	.word	0x00000006
        /*0248*/ 	.word	0x00000000
        /*024c*/ 	.short	0x010a
        /*024e*/ 	.byte	0x3f
	.zero		1


	//   ....[30]....
        /*0250*/ 	.word	0x00008430
        /*0254*/ 	.word	0x00000003
        /*0258*/ 	.word	0x00000000
        /*025c*/ 	.short	0x010a
        /*025e*/ 	.byte	0x3f
	.zero		1


	//   ....[31]....
        /*0260*/ 	.word	0x000084a0
        /*0264*/ 	.word	0x0000000e
        /*0268*/ 	.word	0x00000000
        /*026c*/ 	.short	0x010a
        /*026e*/ 	.byte	0x3f
	.zero		1


	//   ....[32]....
        /*0270*/ 	.word	0x00008570
        /*0274*/ 	.word	0x00000013
        /*0278*/ 	.word	0x00000040
        /*027c*/ 	.short	0x010a
        /*027e*/ 	.byte	0x3f
	.zero		1


	//   ....[33]....
        /*0280*/ 	.word	0x00008650
        /*0284*/ 	.word	0x00000007
        /*0288*/ 	.word	0x00000000
        /*028c*/ 	.short	0x010a
        /*028e*/ 	.byte	0x3f
	.zero		1


	//   ....[34]....
        /*0290*/ 	.word	0x000086a0
        /*0294*/ 	.word	0x00000009
        /*0298*/ 	.word	0x00000000
        /*029c*/ 	.short	0x010a
        /*029e*/ 	.byte	0x3f
	.zero		1


	//   ....[35]....
        /*02a0*/ 	.word	0x000086f0
        /*02a4*/ 	.word	0x00000006
        /*02a8*/ 	.word	0x00000000
        /*02ac*/ 	.short	0x010a
        /*02ae*/ 	.byte	0x3f
	.zero		1


	//   ....[36]....
        /*02b0*/ 	.word	0x00008740
        /*02b4*/ 	.word	0x00000009
        /*02b8*/ 	.word	0x00000000
        /*02bc*/ 	.short	0x010a
        /*02be*/ 	.byte	0x3f
	.zero		1


	//   ....[37]....
        /*02c0*/ 	.word	0x00008790
        /*02c4*/ 	.word	0x00000006
        /*02c8*/ 	.word	0x00000000
        /*02cc*/ 	.short	0x010a
        /*02ce*/ 	.byte	0x3f
	.zero		1


	//   ....[38]....
        /*02d0*/ 	.word	0x000087e0
        /*02d4*/ 	.word	0x00000009
        /*02d8*/ 	.word	0x00000000
        /*02dc*/ 	.short	0x010a
        /*02de*/ 	.byte	0x3f
	.zero		1


	//   ....[39]....
        /*02e0*/ 	.word	0x00008830
        /*02e4*/ 	.word	0x00000006
        /*02e8*/ 	.word	0x00000000
        /*02ec*/ 	.short	0x010a
        /*02ee*/ 	.byte	0x3f
	.zero		1


	//----- nvinfo : EIATTR_NUM_MBARRIERS
	.align		4
.L_28:
        /*02f0*/ 	.byte	0x03, 0x38
        /*02f2*/ 	.short	0x0012


	//----- nvinfo : EIATTR_EXIT_INSTR_OFFSETS
	.align		4
        /*02f4*/ 	.byte	0x04, 0x1c
        /*02f6*/ 	.short	(.L_30 - .L_29)


	//   ....[0]....
.L_29:
        /*02f8*/ 	.word	0x000006b0


	//   ....[1]....
        /*02fc*/ 	.word	0x00000f60


	//   ....[2]....
        /*0300*/ 	.word	0x00006b30


	//   ....[3]....
        /*0304*/ 	.word	0x00007160


	//   ....[4]....
        /*0308*/ 	.word	0x00008480


	//----- nvinfo : EIATTR_MAX_THREADS
	.align		4
.L_30:
        /*030c*/ 	.byte	0x04, 0x05
        /*030e*/ 	.short	(.L_32 - .L_31)
.L_31:
        /*0310*/ 	.word	0x00000180
        /*0314*/ 	.word	0x00000001
        /*0318*/ 	.word	0x00000001


	//----- nvinfo : EIATTR_CRS_STACK_SIZE
	.align		4
.L_32:
        /*031c*/ 	.byte	0x04, 0x1e
        /*031e*/ 	.short	(.L_34 - .L_33)
.L_33:
        /*0320*/ 	.word	0x00000000


	//----- nvinfo : EIATTR_CBANK_PARAM_SIZE
	.align		4
.L_34:
        /*0324*/ 	.byte	0x03, 0x19
        /*0326*/ 	.short	0x0570


	//----- nvinfo : EIATTR_PARAM_CBANK
	.align		4
        /*0328*/ 	.byte	0x04, 0x0a
        /*032a*/ 	.short	(.L_36 - .L_35)
	.align		4
.L_35:
        /*032c*/ 	.word	index@(.nv.constant0._ZN7cutlass13device_kernelINS_4gemm6kernel13GemmUniversalIN4cute5tupleIJiiiiEEENS1_10collective13CollectiveMmaINS1_40MainloopSm90TmaGmmaWarpSpecializedSparseILi8ENS5_IJNS4_1CILi1EEESB_SB_EEENS1_35KernelTmaWarpSpecializedCooperativeEEENS5_IJNSA_ILi128EEESF_SF_EEEaNS5_IJNS4_6LayoutINS5_IJiNS5_IJNSA_ILi2EEEiEEEiEEENS5_IJlNS5_IJSB_SI_EEElEEEEENSH_INS5_IJNS5_IJNSA_ILi64EEEiEEENS5_IJSF_iEEEiEEENS5_IJNS5_IJSF_NSA_ILi8192EEEEEENS5_IJSB_lEEElEEEEEEEEaNS5_IJlSB_lEEENS4_8TiledMMAINS4_8MMA_AtomIJNS4_4SM904GMMA6SPARSE28GMMA_64x128x64_S32S8S8_SS_TNILNS12_9SparseSelE0EEEEEENSH_INS5_IJSI_SB_SB_EEENS5_IJSB_NSA_ILi0EEES19_EEEEENS5_IJNS4_10UnderscoreES1C_S1C_EEEEENS4_13SM90_TMA_LOADENS4_14ComposedLayoutINS4_7SwizzleILi2ELi4ELi3EEENS4_25smem_sparse_ptr_flag_bitsILi2ELi8EEENSH_INS5_IJNS5_IJSB_NSA_ILi8EEEEEENS5_IJSI_SO_EEEEEENS5_IJNS5_IJS19_SF_EEESL_EEEEEEEvNS4_8identityES1F_NS1G_INS1H_ILi3ELi4ELi3EEENS4_18smem_ptr_flag_bitsILi8EEENSH_INS5_IJS1L_SF_EEENS5_IJSF_SB_EEEEEEEvS1T_EENS_8epilogue10collective6detail29Sm90TmaWarpSpecializedAdapterINS23_15DefaultEpilogueIiNS5_IJSB_llEEES27_NS22_6thread17LinearCombinationIiLi1EiiLNS28_9ScaleType4KindE0ELNS_15FloatRoundStyleE2EiEENS1_15EpilogueDefaultEEEEEvvEEEEvNT_6ParamsE)
        /*0330*/ 	.short	0x0210
        /*0332*/ 	.short	0x0570


	//----- nvinfo : EIATTR_SW_WAR
	.align		4
.L_36:
        /*0334*/ 	.byte	0x04, 0x36
        /*0336*/ 	.short	(.L_38 - .L_37)
.L_37:
        /*0338*/ 	.word	0x00000008
.L_38:


//--------------------- .nv.callgraph             --------------------------
	.section	.nv.callgraph,"",@"SHT_CUDA_CALLGRAPH"
	.align	4
	.sectionentsize	8
	.align		4
        /*0000*/ 	.word	0x00000000
	.align		4
        /*0004*/ 	.word	0xffffffff
	.align		4
        /*0008*/ 	.word	0x00000000
	.align		4
        /*000c*/ 	.word	0xfffffffe
	.align		4
        /*0010*/ 	.word	0x00000000
	.align		4
        /*0014*/ 	.word	0xfffffffd
	.align		4
        /*0018*/ 	.word	0x00000000
	.align		4
        /*001c*/ 	.word	0xfffffffc


//--------------------- .nv.constant4             --------------------------
	.section	.nv.constant4,"a",@progbits
	.align	8
	.align		8
.nv.constant4:
        /*0000*/ 	.dword	_ZN39_INTERNAL_3be7096e_4_k_cu_15b06e40_27854cuda3std3__45__cpo5beginE
	.align		8
        /*0008*/ 	.dword	_ZN39_INTERNAL_3be7096e_4_k_cu_15b06e40_27854cuda3std3__45__cpo3endE
	.align		8
        /*0010*/ 	.dword	_ZN39_INTERNAL_3be7096e_4_k_cu_15b06e40_27854cuda3std3__45__cpo6cbeginE
	.align		8
        /*0018*/ 	.dword	_ZN39_INTERNAL_3be7096e_4_k_cu_15b06e40_27854cuda3std3__45__cpo4cendE
	.align		8
        /*0020*/ 	.dword	_ZN39_INTERNAL_3be7096e_4_k_cu_15b06e40_27854cuda3std3__441_GLOBAL__N__3be7096e_4_k_cu_15b06e40_27856ignoreE
	.align		8
        /*0028*/ 	.dword	_ZN39_INTERNAL_3be7096e_4_k_cu_15b06e40_27854cuda3std3__419piecewise_constructE
	.align		8
        /*0030*/ 	.dword	_ZN39_INTERNAL_3be7096e_4_k_cu_15b06e40_27854cuda3std3__48in_placeE
	.align		8
        /*0038*/ 	.dword	_ZN39_INTERNAL_3be7096e_4_k_cu_15b06e40_27854cuda3std6ranges3__45__cpo4swapE
	.align		8
        /*0040*/ 	.dword	_ZN39_INTERNAL_3be7096e_4_k_cu_15b06e40_27854cuda3std6ranges3__45__cpo9iter_moveE
	.align		8
        /*0048*/ 	.dword	_ZN39_INTERNAL_3be7096e_4_k_cu_15b06e40_27854cute7productE
	.align		8
        /*0050*/ 	.dword	_ZN39_INTERNAL_3be7096e_4_k_cu_15b06e40_27854cute1_E


//--------------------- .text._ZN7cutlass13device_kernelINS_4gemm6kernel13GemmUniversalIN4cute5tupleIJiiiiEEENS1_10collective13CollectiveMmaINS1_40MainloopSm90TmaGmmaWarpSpecializedSparseILi8ENS5_IJNS4_1CILi1EEESB_SB_EEENS1_35KernelTmaWarpSpecializedCooperativeEEENS5_IJNSA_ILi128EEESF_SF_EEEaNS5_IJNS4_6LayoutINS5_IJiNS5_IJNSA_ILi2EEEiEEEiEEENS5_IJlNS5_IJSB_SI_EEElEEEEENSH_INS5_IJNS5_IJNSA_ILi64EEEiEEENS5_IJSF_iEEEiEEENS5_IJNS5_IJSF_NSA_ILi8192EEEEEENS5_IJSB_lEEElEEEEEEEEaNS5_IJlSB_lEEENS4_8TiledMMAINS4_8MMA_AtomIJNS4_4SM904GMMA6SPARSE28GMMA_64x128x64_S32S8S8_SS_TNILNS12_9SparseSelE0EEEEEENSH_INS5_IJSI_SB_SB_EEENS5_IJSB_NSA_ILi0EEES19_EEEEENS5_IJNS4_10UnderscoreES1C_S1C_EEEEENS4_13SM90_TMA_LOADENS4_14ComposedLayoutINS4_7SwizzleILi2ELi4ELi3EEENS4_25smem_sparse_ptr_flag_bitsILi2ELi8EEENSH_INS5_IJNS5_IJSB_NSA_ILi8EEEEEENS5_IJSI_SO_EEEEEENS5_IJNS5_IJS19_SF_EEESL_EEEEEEEvNS4_8identityES1F_NS1G_INS1H_ILi3ELi4ELi3EEENS4_18smem_ptr_flag_bitsILi8EEENSH_INS5_IJS1L_SF_EEENS5_IJSF_SB_EEEEEEEvS1T_EENS_8epilogue10collective6detail29Sm90TmaWarpSpecializedAdapterINS23_15DefaultEpilogueIiNS5_IJSB_llEEES27_NS22_6thread17LinearCombinationIiLi1EiiLNS28_9ScaleType4KindE0ELNS_15FloatRoundStyleE2EiEENS1_15EpilogueDefaultEEEEEvvEEEEvNT_6ParamsE --------------------------
	.section	.text._ZN7cutlass13device_kernelINS_4gemm6kernel13GemmUniversalIN4cute5tupleIJiiiiEEENS1_10collective13CollectiveMmaINS1_40MainloopSm90TmaGmmaWarpSpecializedSparseILi8ENS5_IJNS4_1CILi1EEESB_SB_EEENS1_35KernelTmaWarpSpecializedCooperativeEEENS5_IJNSA_ILi128EEESF_SF_EEEaNS5_IJNS4_6LayoutINS5_IJiNS5_IJNSA_ILi2EEEiEEEiEEENS5_IJlNS5_IJSB_SI_EEElEEEEENSH_INS5_IJNS5_IJNSA_ILi64EEEiEEENS5_IJSF_iEEEiEEENS5_IJNS5_IJSF_NSA_ILi8192EEEEEENS5_IJSB_lEEElEEEEEEEEaNS5_IJlSB_lEEENS4_8TiledMMAINS4_8MMA_AtomIJNS4_4SM904GMMA6SPARSE28GMMA_64x128x64_S32S8S8_SS_TNILNS12_9SparseSelE0EEEEEENSH_INS5_IJSI_SB_SB_EEENS5_IJSB_NSA_ILi0EEES19_EEEEENS5_IJNS4_10UnderscoreES1C_S1C_EEEEENS4_13SM90_TMA_LOADENS4_14ComposedLayoutINS4_7SwizzleILi2ELi4ELi3EEENS4_25smem_sparse_ptr_flag_bitsILi2ELi8EEENSH_INS5_IJNS5_IJSB_NSA_ILi8EEEEEENS5_IJSI_SO_EEEEEENS5_IJNS5_IJS19_SF_EEESL_EEEEEEEvNS4_8identityES1F_NS1G_INS1H_ILi3ELi4ELi3EEENS4_18smem_ptr_flag_bitsILi8EEENSH_INS5_IJS1L_SF_EEENS5_IJSF_SB_EEEEEEEvS1T_EENS_8epilogue10collective6detail29Sm90TmaWarpSpecializedAdapterINS23_15DefaultEpilogueIiNS5_IJSB_llEEES27_NS22_6thread17LinearCombinationIiLi1EiiLNS28_9ScaleType4KindE0ELNS_15FloatRoundStyleE2EiEENS1_15EpilogueDefaultEEEEEvvEEEEvNT_6ParamsE,"ax",@progbits
	.align	128
.text._ZN7cutlass13device_kernelINS_4gemm6kernel13GemmUniversalIN4cute5tupleIJiiiiEEENS1_10collective13CollectiveMmaINS1_40MainloopSm90TmaGmmaWarpSpecializedSparseILi8ENS5_IJNS4_1CILi1EEESB_SB_EEENS1_35KernelTmaWarpSpecializedCooperativeEEENS5_IJNSA_ILi128EEESF_SF_EEEaNS5_IJNS4_6LayoutINS5_IJiNS5_IJNSA_ILi2EEEiEEEiEEENS5_IJlNS5_IJSB_SI_EEElEEEEENSH_INS5_IJNS5_IJNSA_ILi64EEEiEEENS5_IJSF_iEEEiEEENS5_IJNS5_IJSF_NSA_ILi8192EEEEEENS5_IJSB_lEEElEEEEEEEEaNS5_IJlSB_lEEENS4_8TiledMMAINS4_8MMA_AtomIJNS4_4SM904GMMA6SPARSE28GMMA_64x128x64_S32S8S8_SS_TNILNS12_9SparseSelE0EEEEEENSH_INS5_IJSI_SB_SB_EEENS5_IJSB_NSA_ILi0EEES19_EEEEENS5_IJNS4_10UnderscoreES1C_S1C_EEEEENS4_13SM90_TMA_LOADENS4_14ComposedLayoutINS4_7SwizzleILi2ELi4ELi3EEENS4_25smem_sparse_ptr_flag_bitsILi2ELi8EEENSH_INS5_IJNS5_IJSB_NSA_ILi8EEEEEENS5_IJSI_SO_EEEEEENS5_IJNS5_IJS19_SF_EEESL_EEEEEEEvNS4_8identityES1F_NS1G_INS1H_ILi3ELi4ELi3EEENS4_18smem_ptr_flag_bitsILi8EEENSH_INS5_IJS1L_SF_EEENS5_IJSF_SB_EEEEEEEvS1T_EENS_8epilogue10collective6detail29Sm90TmaWarpSpecializedAdapterINS23_15DefaultEpilogueIiNS5_IJSB_llEEES27_NS22_6thread17LinearCombinationIiLi1EiiLNS28_9ScaleType4KindE0ELNS_15FloatRoundStyleE2EiEENS1_15EpilogueDefaultEEEEEvvEEEEvNT_6ParamsE:
        .type           _ZN7cutlass13device_kernelINS_4gemm6kernel13GemmUniversalIN4cute5tupleIJiiiiEEENS1_10collective13CollectiveMmaINS1_40MainloopSm90TmaGmmaWarpSpecializedSparseILi8ENS5_IJNS4_1CILi1EEESB_SB_EEENS1_35KernelTmaWarpSpecializedCooperativeEEENS5_IJNSA_ILi128EEESF_SF_EEEaNS5_IJNS4_6LayoutINS5_IJiNS5_IJNSA_ILi2EEEiEEEiEEENS5_IJlNS5_IJSB_SI_EEElEEEEENSH_INS5_IJNS5_IJNSA_ILi64EEEiEEENS5_IJSF_iEEEiEEENS5_IJNS5_IJSF_NSA_ILi8192EEEEEENS5_IJSB_lEEElEEEEEEEEaNS5_IJlSB_lEEENS4_8TiledMMAINS4_8MMA_AtomIJNS4_4SM904GMMA6SPARSE28GMMA_64x128x64_S32S8S8_SS_TNILNS12_9SparseSelE0EEEEEENSH_INS5_IJSI_SB_SB_EEENS5_IJSB_NSA_ILi0EEES19_EEEEENS5_IJNS4_10UnderscoreES1C_S1C_EEEEENS4_13SM90_TMA_LOADENS4_14ComposedLayoutINS4_7SwizzleILi2ELi4ELi3EEENS4_25smem_sparse_ptr_flag_bitsILi2ELi8EEENSH_INS5_IJNS5_IJSB_NSA_ILi8EEEEEENS5_IJSI_SO_EEEEEENS5_IJNS5_IJS19_SF_EEESL_EEEEEEEvNS4_8identityES1F_NS1G_INS1H_ILi3ELi4ELi3EEENS4_18smem_ptr_flag_bitsILi8EEENSH_INS5_IJS1L_SF_EEENS5_IJSF_SB_EEEEEEEvS1T_EENS_8epilogue10collective6detail29Sm90TmaWarpSpecializedAdapterINS23_15DefaultEpilogueIiNS5_IJSB_llEEES27_NS22_6thread17LinearCombinationIiLi1EiiLNS28_9ScaleType4KindE0ELNS_15FloatRoundStyleE2EiEENS1_15EpilogueDefaultEEEEEvvEEEEvNT_6ParamsE,@function
        .size           _ZN7cutlass13device_kernelINS_4gemm6kernel13GemmUniversalIN4cute5tupleIJiiiiEEENS1_10collective13CollectiveMmaINS1_40MainloopSm90TmaGmmaWarpSpecializedSparseILi8ENS5_IJNS4_1CILi1EEESB_SB_EEENS1_35KernelTmaWarpSpecializedCooperativeEEENS5_IJNSA_ILi128EEESF_SF_EEEaNS5_IJNS4_6LayoutINS5_IJiNS5_IJNSA_ILi2EEEiEEEiEEENS5_IJlNS5_IJSB_SI_EEElEEEEENSH_INS5_IJNS5_IJNSA_ILi64EEEiEEENS5_IJSF_iEEEiEEENS5_IJNS5_IJSF_NSA_ILi8192EEEEEENS5_IJSB_lEEElEEEEEEEEaNS5_IJlSB_lEEENS4_8TiledMMAINS4_8MMA_AtomIJNS4_4SM904GMMA6SPARSE28GMMA_64x128x64_S32S8S8_SS_TNILNS12_9SparseSelE0EEEEEENSH_INS5_IJSI_SB_SB_EEENS5_IJSB_NSA_ILi0EEES19_EEEEENS5_IJNS4_10UnderscoreES1C_S1C_EEEEENS4_13SM90_TMA_LOADENS4_14ComposedLayoutINS4_7SwizzleILi2ELi4ELi3EEENS4_25smem_sparse_ptr_flag_bitsILi2ELi8EEENSH_INS5_IJNS5_IJSB_NSA_ILi8EEEEEENS5_IJSI_SO_EEEEEENS5_IJNS5_IJS19_SF_EEESL_EEEEEEEvNS4_8identityES1F_NS1G_INS1H_ILi3ELi4ELi3EEENS4_18smem_ptr_flag_bitsILi8EEENSH_INS5_IJS1L_SF_EEENS5_IJSF_SB_EEEEEEEvS1T_EENS_8epilogue10collective6detail29Sm90TmaWarpSpecializedAdapterINS23_15DefaultEpilogueIiNS5_IJSB_llEEES27_NS22_6thread17LinearCombinationIiLi1EiiLNS28_9ScaleType4KindE0ELNS_15FloatRoundStyleE2EiEENS1_15EpilogueDefaultEEEEEvvEEEEvNT_6ParamsE,(.L_x_194 - _ZN7cutlass13device_kernelINS_4gemm6kernel13GemmUniversalIN4cute5tupleIJiiiiEEENS1_10collective13CollectiveMmaINS1_40MainloopSm90TmaGmmaWarpSpecializedSparseILi8ENS5_IJNS4_1CILi1EEESB_SB_EEENS1_35KernelTmaWarpSpecializedCooperativeEEENS5_IJNSA_ILi128EEESF_SF_EEEaNS5_IJNS4_6LayoutINS5_IJiNS5_IJNSA_ILi2EEEiEEEiEEENS5_IJlNS5_IJSB_SI_EEElEEEEENSH_INS5_IJNS5_IJNSA_ILi64EEEiEEENS5_IJSF_iEEEiEEENS5_IJNS5_IJSF_NSA_ILi8192EEEEEENS5_IJSB_lEEElEEEEEEEEaNS5_IJlSB_lEEENS4_8TiledMMAINS4_8MMA_AtomIJNS4_4SM904GMMA6SPARSE28GMMA_64x128x64_S32S8S8_SS_TNILNS12_9SparseSelE0EEEEEENSH_INS5_IJSI_SB_SB_EEENS5_IJSB_NSA_ILi0EEES19_EEEEENS5_IJNS4_10UnderscoreES1C_S1C_EEEEENS4_13SM90_TMA_LOADENS4_14ComposedLayoutINS4_7SwizzleILi2ELi4ELi3EEENS4_25smem_sparse_ptr_flag_bitsILi2ELi8EEENSH_INS5_IJNS5_IJSB_NSA_ILi8EEEEEENS5_IJSI_SO_EEEEEENS5_IJNS5_IJS19_SF_EEESL_EEEEEEEvNS4_8identityES1F_NS1G_INS1H_ILi3ELi4ELi3EEENS4_18smem_ptr_flag_bitsILi8EEENSH_INS5_IJS1L_SF_EEENS5_IJSF_SB_EEEEEEEvS1T_EENS_8epilogue10collective6detail29Sm90TmaWarpSpecializedAdapterINS23_15DefaultEpilogueIiNS5_IJSB_llEEES27_NS22_6thread17LinearCombinationIiLi1EiiLNS28_9ScaleType4KindE0ELNS_15FloatRoundStyleE2EiEENS1_15EpilogueDefaultEEEEEvvEEEEvNT_6ParamsE)
        .other          _ZN7cutlass13device_kernelINS_4gemm6kernel13GemmUniversalIN4cute5tupleIJiiiiEEENS1_10collective13CollectiveMmaINS1_40MainloopSm90TmaGmmaWarpSpecializedSparseILi8ENS5_IJNS4_1CILi1EEESB_SB_EEENS1_35KernelTmaWarpSpecializedCooperativeEEENS5_IJNSA_ILi128EEESF_SF_EEEaNS5_IJNS4_6LayoutINS5_IJiNS5_IJNSA_ILi2EEEiEEEiEEENS5_IJlNS5_IJSB_SI_EEElEEEEENSH_INS5_IJNS5_IJNSA_ILi64EEEiEEENS5_IJSF_iEEEiEEENS5_IJNS5_IJSF_NSA_ILi8192EEEEEENS5_IJSB_lEEElEEEEEEEEaNS5_IJlSB_lEEENS4_8TiledMMAINS4_8MMA_AtomIJNS4_4SM904GMMA6SPARSE28GMMA_64x128x64_S32S8S8_SS_TNILNS12_9SparseSelE0EEEEEENSH_INS5_IJSI_SB_SB_EEENS5_IJSB_NSA_ILi0EEES19_EEEEENS5_IJNS4_10UnderscoreES1C_S1C_EEEEENS4_13SM90_TMA_LOADENS4_14ComposedLayoutINS4_7SwizzleILi2ELi4ELi3EEENS4_25smem_sparse_ptr_flag_bitsILi2ELi8EEENSH_INS5_IJNS5_IJSB_NSA_ILi8EEEEEENS5_IJSI_SO_EEEEEENS5_IJNS5_IJS19_SF_EEESL_EEEEEEEvNS4_8identityES1F_NS1G_INS1H_ILi3ELi4ELi3EEENS4_18smem_ptr_flag_bitsILi8EEENSH_INS5_IJS1L_SF_EEENS5_IJSF_SB_EEEEEEEvS1T_EENS_8epilogue10collective6detail29Sm90TmaWarpSpecializedAdapterINS23_15DefaultEpilogueIiNS5_IJSB_llEEES27_NS22_6thread17LinearCombinationIiLi1EiiLNS28_9ScaleType4KindE0ELNS_15FloatRoundStyleE2EiEENS1_15EpilogueDefaultEEEEEvvEEEEvNT_6ParamsE,@"STO_CUDA_ENTRY STV_DEFAULT"
_ZN7cutlass13device_kernelINS_4gemm6kernel13GemmUniversalIN4cute5tupleIJiiiiEEENS1_10collective13CollectiveMmaINS1_40MainloopSm90TmaGmmaWarpSpecializedSparseILi8ENS5_IJNS4_1CILi1EEESB_SB_EEENS1_35KernelTmaWarpSpecializedCooperativeEEENS5_IJNSA_ILi128EEESF_SF_EEEaNS5_IJNS4_6LayoutINS5_IJiNS5_IJNSA_ILi2EEEiEEEiEEENS5_IJlNS5_IJSB_SI_EEElEEEEENSH_INS5_IJNS5_IJNSA_ILi64EEEiEEENS5_IJSF_iEEEiEEENS5_IJNS5_IJSF_NSA_ILi8192EEEEEENS5_IJSB_lEEElEEEEEEEEaNS5_IJlSB_lEEENS4_8TiledMMAINS4_8MMA_AtomIJNS4_4SM904GMMA6SPARSE28GMMA_64x128x64_S32S8S8_SS_TNILNS12_9SparseSelE0EEEEEENSH_INS5_IJSI_SB_SB_EEENS5_IJSB_NSA_ILi0EEES19_EEEEENS5_IJNS4_10UnderscoreES1C_S1C_EEEEENS4_13SM90_TMA_LOADENS4_14ComposedLayoutINS4_7SwizzleILi2ELi4ELi3EEENS4_25smem_sparse_ptr_flag_bitsILi2ELi8EEENSH_INS5_IJNS5_IJSB_NSA_ILi8EEEEEENS5_IJSI_SO_EEEEEENS5_IJNS5_IJS19_SF_EEESL_EEEEEEEvNS4_8identityES1F_NS1G_INS1H_ILi3ELi4ELi3EEENS4_18smem_ptr_flag_bitsILi8EEENSH_INS5_IJS1L_SF_EEENS5_IJSF_SB_EEEEEEEvS1T_EENS_8epilogue10collective6detail29Sm90TmaWarpSpecializedAdapterINS23_15DefaultEpilogueIiNS5_IJSB_llEEES27_NS22_6thread17LinearCombinationIiLi1EiiLNS28_9ScaleType4KindE0ELNS_15FloatRoundStyleE2EiEENS1_15EpilogueDefaultEEEEEvvEEEEvNT_6ParamsE:
[----:B------:R-:W-:Y:S01]  /*0000*/  LDC R1, c[0x0][0x28] ;  /* 0x00000a00ff017b82 */ /* 0x000fe20000000800 */
[----:B------:R-:W0:Y:S01]  /*0010*/  S2R R0, SR_TID.X ;  /* 0x0000000000007919 */ /* 0x000e220000002100 */
[----:B------:R-:W-:Y:S01]  /*0020*/  ELECT P0, URZ, PT ;  /* 0x00000000003f782f */ /* 0x000fe20003800000 */
[----:B------:R-:W-:Y:S01]  /*0030*/  BSSY B0, `(.L_x_0) ;  /* 0x0000012000007945 */ /* 0x000fe20003800000 */
[--C-:B0-----:R-:W-:Y:S02]  /*0040*/  SHF.R.U32.HI R2, RZ, 0x5, R0.reuse ;  /* 0x00000005ff027819 */ /* 0x101fe40000011600 */
[----:B------:R-:W-:-:S03]  /*0050*/  SHF.R.U32.HI R5, RZ, 0x7, R0 ;  /* 0x00000007ff057819 */ /* 0x000fc60000011600 */
[----:B------:R-:W0:Y:S04]  /*0060*/  SHFL.IDX PT, R6, R2, RZ, 0x1f ;  /* 0x00001fff02067589 */ /* 0x000e2800000e0000 */
[----:B------:R1:W2:Y:S01]  /*0070*/  SHFL.IDX PT, R4, R5, RZ, 0x1f ;  /* 0x00001fff05047589 */ /* 0x0002a200000e0000 */
[----:B0-----:R-:W-:-:S13]  /*0080*/  ISETP.NE.OR P0, PT, R6, RZ, !P0 ;  /* 0x000000ff0600720c */ /* 0x001fda0004705670 */
[----:B-12---:R-:W-:Y:S05]  /*0090*/  @P0 BRA `(.L_x_1) ;  /* 0x00000000002c0947 */ /* 0x006fea0003800000 */
[----:B------:R-:W-:Y:S02]  /*00a0*/  ULDC.64 UR4, c[0x0][0x198] ;  /* 0x0000660000047ab9 */ /* 0x000fe40000000a00 */
[----:B------:R-:W-:Y:S02]  /*00b0*/  UIADD3 UR6, UP0, UR4, 0xf0, URZ ;  /* 0x000000f004067890 */ /* 0x000fe4000ff1e03f */
[----:B------:R-:W-:Y:S02]  /*00c0*/  UIADD3 UR8, UP1, UR4, 0x1f0, URZ ;  /* 0x000001f004087890 */ /* 0x000fe4000ff3e03f */
[----:B------:R-:W-:Y:S02]  /*00d0*/  UIADD3 UR4, UP2, UR4, 0x2f0, URZ ;  /* 0x000002f004047890 */ /* 0x000fe4000ff5e03f */
[----:B------:R-:W-:Y:S02]  /*00e0*/  UIADD3.X UR7, URZ, UR5, URZ, UP0, !UPT ;  /* 0x000000053f077290 */ /* 0x000fe400087fe43f */
[----:B------:R-:W-:-:S02]  /*00f0*/  UIADD3.X UR9, URZ, UR5, URZ, UP1, !UPT ;  /* 0x000000053f097290 */ /* 0x000fc40008ffe43f */
[----:B------:R-:W-:-:S05]  /*0100*/  UIADD3.X UR5, URZ, UR5, URZ, UP2, !UPT ;  /* 0x000000053f057290 */ /* 0x000fca00097fe43f */
[----:B------:R0:W-:Y:S02]  /*0110*/  UTMACCTL.PF [UR6] ;  /* 0x00000000060079b9 */ /* 0x0001e40008040000 */
[----:B------:R0:W-:Y:S02]  /*0120*/  UTMACCTL.PF [UR8] ;  /* 0x00000000080079b9 */ /* 0x0001e40008040000 */
[----:B------:R0:W-:Y:S02]  /*0130*/  UTMACCTL.PF [UR4] ;  /* 0x00000000040079b9 */ /* 0x0001e40008040000 */
[----:B0-----:R-:W-:Y:S01]  /*0140*/  NOP ;  /* 0x0000000000007918 */ /* 0x001fe20000000000 */
.L_x_1:
[----:B------:R-:W-:Y:S05]  /*0150*/  BSYNC B0 ;  /* 0x0000000000007941 */ /* 0x000fea0003800000 */
.L_x_0:
[----:B------:R-:W0:Y:S02]  /*0160*/  SHFL.IDX PT, R3, R2, RZ, 0x1f ;  /* 0x00001fff02037589 */ /* 0x000e2400000e0000 */
[----:B0-----:R-:W-:-:S13]  /*0170*/  ISETP.NE.AND P0, PT, R3, RZ, PT ;  /* 0x000000ff0300720c */ /* 0x001fda0003f05270 */
[----:B------:R-:W-:Y:S05]  /*0180*/  @P0 BRA `(.L_x_2) ;  /* 0x0000000000840947 */ /* 0x000fea0003800000 */
[----:B------:R-:W-:Y:S01]  /*0190*/  ELECT P0, URZ, PT ;  /* 0x00000000003f782f */ /* 0x000fe20003800000 */
[----:B------:R-:W-:-:S12]  /*01a0*/  BSSY B0, `(.L_x_2) ;  /* 0x000001f000007945 */ /* 0x000fd80003800000 */
[----:B------:R-:W-:Y:S05]  /*01b0*/  @!P0 BRA `(.L_x_3) ;  /* 0x0000000000748947 */ /* 0x000fea0003800000 */
[----:B------:R-:W0:Y:S01]  /*01c0*/  S2UR UR8, SR_CgaCtaId ;  /* 0x00000000000879c3 */ /* 0x000e220000008800 */
[----:B------:R-:W-:Y:S01]  /*01d0*/  UMOV UR4, 0x400 ;  /* 0x0000040000047882 */ /* 0x000fe20000000000 */
[----:B------:R-:W-:Y:S01]  /*01e0*/  UMOV UR5, 0x1 ;  /* 0x0000000100057882 */ /* 0x000fe20000000000 */
[----:B------:R-:W-:Y:S02]  /*01f0*/  UMOV UR6, 0x100 ;  /* 0x0000010000067882 */ /* 0x000fe40000000000 */
[----:B------:R-:W-:-:S04]  /*0200*/  UIADD3 UR6, -UR6, 0x100000, URZ ;  /* 0x0010000006067890 */ /* 0x000fc8000fffe13f */
[----:B------:R-:W-:Y:S02]  /*0210*/  USHF.L.U32 UR7, UR6, 0xb, URZ ;  /* 0x0000000b06077899 */ /* 0x000fe4000800063f */
[----:B------:R-:W-:Y:S02]  /*0220*/  USHF.L.U32 UR6, UR6, 0x1, URZ ;  /* 0x0000000106067899 */ /* 0x000fe4000800063f */
[----:B0-----:R-:W-:Y:S02]  /*0230*/  ULEA UR8, UR8, UR4, 0x18 ;  /* 0x0000000408087291 */ /* 0x001fe4000f8ec03f */
[----:B------:R-:W-:-:S04]  /*0240*/  UIADD3 UR4, -UR5, 0x100000, URZ ;  /* 0x0010000005047890 */ /* 0x000fc8000fffe13f */
[----:B------:R-:W-:Y:S02]  /*0250*/  USHF.L.U32 UR5, UR4, 0xb, URZ ;  /* 0x0000000b04057899 */ /* 0x000fe4000800063f */
[----:B------:R-:W-:Y:S01]  /*0260*/  USHF.L.U32 UR4, UR4, 0x1, URZ ;  /* 0x0000000104047899 */ /* 0x000fe2000800063f */
[----:B------:R-:W0:Y:S11]  /*0270*/  FENCE.VIEW.ASYNC.S ;  /* 0x00000000000073c6 */ /* 0x000e360000000000 */
[----:B0-----:R0:W1:Y:S01]  /*0280*/  SYNCS.EXCH.64 URZ, [UR8], UR4 ;  /* 0x00000004083f75b2 */ /* 0x0010620008000100 */
[----:B------:R0:W2:Y:S01]  /*0290*/  SYNCS.EXCH.64 URZ, [UR8+0x40], UR6 ;  /* 0x00004006083f75b2 */ /* 0x0000a20008000100 */
[----:B------:R0:W3:Y:S01]  /*02a0*/  SYNCS.EXCH.64 URZ, [UR8+0x8], UR4 ;  /* 0x00000804083f75b2 */ /* 0x0000e20008000100 */
[----:B------:R0:W4:Y:S01]  /*02b0*/  SYNCS.EXCH.64 URZ, [UR8+0x48], UR6 ;  /* 0x00004806083f75b2 */ /* 0x0001220008000100 */
[----:B------:R0:W0:Y:S01]  /*02c0*/  SYNCS.EXCH.64 URZ, [UR8+0x10], UR4 ;  /* 0x00001004083f75b2 */ /* 0x0000220008000100 */
        /* <DEDUP_REMOVED lines=11> */
[----:B------:R-:W-:Y:S01]  /*0380*/  NOP ;  /* 0x0000000000007918 */ /* 0x000fe20000000000 */
.L_x_3:
[----:B0-----:R-:W-:Y:S05]  /*0390*/  BSYNC B0 ;  /* 0x0000000000007941 */ /* 0x001fea0003800000 */
.L_x_2:
[----:B------:R-:W0:Y:S01]  /*03a0*/  SHFL.IDX PT, R2, R2, RZ, 0x1f ;  /* 0x00001fff02027589 */ /* 0x000e2200000e0000 */
[----:B------:R-:W5:Y:S01]  /*03b0*/  LDC R3, c[0x0][0x75c] ;  /* 0x0001d700ff037b82 */ /* 0x000f620000000800 */
[----:B------:R-:W-:Y:S02]  /*03c0*/  ELECT P0, URZ, PT ;  /* 0x00000000003f782f */ /* 0x000fe40003800000 */
[C---:B------:R-:W-:Y:S01]  /*03d0*/  ISETP.NE.AND P2, PT, R4.reuse, RZ, PT ;  /* 0x000000ff0400720c */ /* 0x040fe20003f45270 */
[----:B------:R-:W1:Y:S01]  /*03e0*/  S2R R7, SR_CTAID.Y ;  /* 0x0000000000077919 */ /* 0x000e620000002600 */
[----:B------:R-:W-:Y:S01]  /*03f0*/  UMOV UR4, 0x20 ;  /* 0x0000002000047882 */ /* 0x000fe20000000000 */
[----:B------:R-:W-:Y:S01]  /*0400*/  VIADD R12, R4, 0xffffffff ;  /* 0xffffffff040c7836 */ /* 0x000fe20000000000 */
[----:B------:R-:W-:Y:S01]  /*0410*/  NOP ;  /* 0x0000000000007918 */ /* 0x000fe20000000000 */
[----:B------:R-:W2:Y:S01]  /*0420*/  S2R R8, SR_CTAID.X ;  /* 0x0000000000087919 */ /* 0x000ea20000002500 */
[----:B------:R-:W-:-:S02]  /*0430*/  NOP ;  /* 0x0000000000007918 */ /* 0x000fc40000000000 */
[----:B------:R-:W-:Y:S02]  /*0440*/  ISETP.GE.U32.AND P1, PT, R12, 0x2, PT ;  /* 0x000000020c00780c */ /* 0x000fe40003f26070 */
[----:B0-----:R-:W-:Y:S02]  /*0450*/  ISETP.NE.OR P0, PT, R2, RZ, !P0 ;  /* 0x000000ff0200720c */ /* 0x001fe40004705670 */
[----:B-----5:R-:W-:Y:S02]  /*0460*/  ISETP.NE.AND P3, PT, R3, 0x1, PT ;  /* 0x000000010300780c */ /* 0x020fe40003f65270 */
[----:B------:R-:W-:-:S04]  /*0470*/  SHF.R.S32.HI R3, RZ, 0x1f, R6 ;  /* 0x0000001fff037819 */ /* 0x000fc80000011406 */
[----:B------:R-:W-:-:S04]  /*0480*/  LEA.HI R3, R3, R6, RZ, 0x2 ;  /* 0x0000000603037211 */ /* 0x000fc800078f10ff */
[----:B------:R-:W-:Y:S01]  /*0490*/  LOP3.LUT R3, R3, 0xfffffffc, RZ, 0xc0, !PT ;  /* 0xfffffffc03037812 */ /* 0x000fe200078ec0ff */
[----:B------:R-:W-:Y:S01]  /*04a0*/  VOTEU.ALL UP0, P0 ;  /* 0x00000000003f7886 */ /* 0x000fe20000000000 */
[----:B------:R-:W-:Y:S01]  /*04b0*/  VOTEU.ALL UP1, P0 ;  /* 0x00000000003f7886 */ /* 0x000fe20000020000 */
[----:B------:R-:W2:Y:S01]  /*04c0*/  @P3 LDC R9, c[0x0][0x10] ;  /* 0x00000400ff093b82 */ /* 0x000ea20000000800 */
[----:B-1----:R-:W-:Y:S02]  /*04d0*/  @P3 IMAD.MOV.U32 R2, RZ, RZ, R7 ;  /* 0x000000ffff023224 */ /* 0x002fe400078e0007 */
[----:B------:R-:W-:Y:S01]  /*04e0*/  IMAD.IADD R6, R6, 0x1, -R3 ;  /* 0x0000000106067824 */ /* 0x000fe200078e0a03 */
[----:B------:R-:W-:Y:S01]  /*04f0*/  @!UP0 UMOV UR6, 0x400 ;  /* 0x0000040000068882 */ /* 0x000fe20000000000 */
[----:B------:R-:W-:-:S04]  /*0500*/  @!UP0 UIADD3 UR4, -UR4, 0x100000, URZ ;  /* 0x0010000004048890 */ /* 0x000fc8000fffe13f */
[----:B------:R-:W-:Y:S02]  /*0510*/  @!UP0 USHF.L.U32 UR5, UR4, 0xb, URZ ;  /* 0x0000000b04058899 */ /* 0x000fe4000800063f */
[----:B------:R-:W-:Y:S01]  /*0520*/  @!UP0 USHF.L.U32 UR4, UR4, 0x1, URZ ;  /* 0x0000000104048899 */ /* 0x000fe2000800063f */
[----:B------:R-:W-:Y:S01]  /*0530*/  @P3 IMAD.MOV.U32 R3, RZ, RZ, RZ ;  /* 0x000000ffff033224 */ /* 0x000fe200078e00ff */
[----:B------:R-:W0:Y:S01]  /*0540*/  @!UP0 S2UR UR7, SR_CgaCtaId ;  /* 0x00000000000789c3 */ /* 0x000e220000008800 */
[----:B------:R-:W-:-:S07]  /*0550*/  @P3 IMAD.MOV.U32 R13, RZ, RZ, RZ ;  /* 0x000000ffff0d3224 */ /* 0x000fce00078e00ff */
[----:B------:R-:W1:Y:S01]  /*0560*/  @!P3 LDC R10, c[0x0][0xc] ;  /* 0x00000300ff0abb82 */ /* 0x000e620000000800 */
[----:B--2---:R-:W-:-:S04]  /*0570*/  @P3 IMAD.WIDE.U32 R2, R8, R9, R2 ;  /* 0x0000000908023225 */ /* 0x004fc800078e0002 */
[----:B------:R-:W-:Y:S02]  /*0580*/  IMAD.MOV.U32 R9, RZ, RZ, RZ ;  /* 0x000000ffff097224 */ /* 0x000fe400078e00ff */
[----:B------:R-:W-:Y:S01]  /*0590*/  @P3 IMAD.IADD R3, R3, 0x1, R13 ;  /* 0x0000000103033824 */ /* 0x000fe200078e020d */
[----:B0-----:R-:W-:Y:S01]  /*05a0*/  @!UP0 ULEA UR6, UR7, UR6, 0x18 ;  /* 0x0000000607068291 */ /* 0x001fe2000f8ec03f */
[----:B------:R-:W-:Y:S01]  /*05b0*/  VOTEU.ALL UP0, P0 ;  /* 0x00000000003f7886 */ /* 0x000fe20000000000 */
[----:B------:R-:W-:-:S04]  /*05c0*/  ISETP.NE.AND P0, PT, R6, 0x3, PT ;  /* 0x000000030600780c */ /* 0x000fc80003f05270 */
[----:B------:R-:W-:Y:S01]  /*05d0*/  ISETP.EQ.OR P0, PT, R6, RZ, !P0 ;  /* 0x000000ff0600720c */ /* 0x000fe20004702670 */
[----:B-1----:R-:W-:-:S03]  /*05e0*/  @!P3 IMAD.WIDE.U32 R10, R10, R7, R8 ;  /* 0x000000070a0ab225 */ /* 0x002fc600078e0008 */
[----:B------:R-:W-:Y:S01]  /*05f0*/  ISETP.EQ.AND P0, PT, R4, RZ, P0 ;  /* 0x000000ff0400720c */ /* 0x000fe20000702270 */
[----:B------:R-:W0:Y:S02]  /*0600*/  FENCE.VIEW.ASYNC.S ;  /* 0x00000000000073c6 */ /* 0x000e240000000000 */
[----:B0-----:R0:W3:Y:S01]  /*0610*/  @!UP0 SYNCS.EXCH.64 URZ, [UR6+0x90], UR4 ;  /* 0x00009004063f85b2 */ /* 0x0010e20008000100 */
[----:B------:R-:W-:Y:S01]  /*0620*/  @!P3 IMAD.MOV.U32 R2, RZ, RZ, R10 ;  /* 0x000000ffff02b224 */ /* 0x000fe200078e000a */
[----:B------:R-:W-:Y:S01]  /*0630*/  SEL R4, RZ, 0x1, !P0 ;  /* 0x00000001ff047807 */ /* 0x000fe20004000000 */
[----:B------:R-:W-:-:S03]  /*0640*/  @!P3 IMAD.MOV.U32 R3, RZ, RZ, R11 ;  /* 0x000000ffff03b224 */ /* 0x000fc600078e000b */
[----:B------:R-:W-:Y:S01]  /*0650*/  SEL R4, R4, 0x2, P1 ;  /* 0x0000000204047807 */ /* 0x000fe20000800000 */
[----:B------:R0:W3:Y:S01]  /*0660*/  @!UP1 SYNCS.EXCH.64 URZ, [UR6+0x98], UR4 ;  /* 0x00009804063f95b2 */ /* 0x0000e20008000100 */
[----:B------:R-:W-:Y:S01]  /*0670*/  NOP ;  /* 0x0000000000007918 */ /* 0x000fe20000000000 */
[----:B---34-:R-:W-:Y:S06]  /*0680*/  BAR.SYNC.DEFER_BLOCKING 0x0 ;  /* 0x0000000000007b1d */ /* 0x018fec0000010000 */
[----:B------:R-:W-:Y:S05]  /*0690*/  @!P2 BRA `(.L_x_4) ;  /* 0x000000640028a947 */ /* 0x000fea0003800000 */
[----:B------:R-:W-:-:S13]  /*06a0*/  ISETP.GT.U32.AND P0, PT, R12, 0x1, PT ;  /* 0x000000010c00780c */ /* 0x000fda0003f04070 */
[----:B0-----:R-:W-:Y:S05]  /*06b0*/  @P0 EXIT ;  /* 0x000000000000094d */ /* 0x001fea0003800000 */
[----:B------:R-:W-:Y:S01]  /*06c0*/  ULDC.64 UR4, c[0x0][0x750] ;  /* 0x0001d40000047ab9 */ /* 0x000fe20000000a00 */
[----:B------:R-:W-:Y:S01]  /*06d0*/  PRMT R11, RZ, 0x7610, R11 ;  /* 0x00007610ff0b7816 */ /* 0x000fe2000000000b */
[----:B------:R-:W-:Y:S01]  /*06e0*/  IMAD.MOV.U32 R12, RZ, RZ, -0x1 ;  /* 0xffffffffff0c7424 */ /* 0x000fe200078e00ff */
[----:B------:R-:W-:Y:S01]  /*06f0*/  ISETP.GE.U32.AND P0, PT, R2, UR4, PT ;  /* 0x0000000402007c0c */ /* 0x000fe2000bf06070 */
[----:B------:R-:W-:Y:S02]  /*0700*/  IMAD.MOV.U32 R16, RZ, RZ, -0x1 ;  /* 0xffffffffff107424 */ /* 0x000fe400078e00ff */
[----:B------:R-:W-:Y:S01]  /*0710*/  IMAD.MOV.U32 R10, RZ, RZ, -0x1 ;  /* 0xffffffffff0a7424 */ /* 0x000fe200078e00ff */
[----:B------:R-:W-:-:S13]  /*0720*/  ISETP.GE.U32.AND.EX P0, PT, R3, UR5, PT, P0 ;  /* 0x0000000503007c0c */ /* 0x000fda000bf06100 */
[----:B------:R-:W-:Y:S05]  /*0730*/  @P0 BRA `(.L_x_5) ;  /* 0x0000000400580947 */ /* 0x000fea0003800000 */
[----:B------:R-:W0:Y:S01]  /*0740*/  LDC.64 R18, c[0x0][0x728] ;  /* 0x0001ca00ff127b82 */ /* 0x000e220000000a00 */
[----:B------:R-:W-:Y:S02]  /*0750*/  IMAD.MOV.U32 R10, RZ, RZ, R2 ;  /* 0x000000ffff0a7224 */ /* 0x000fe400078e0002 */
[----:B------:R-:W-:-:S05]  /*0760*/  IMAD.MOV.U32 R11, RZ, RZ, R3 ;  /* 0x000000ffff0b7224 */ /* 0x000fca00078e0003 */
[----:B------:R-:W1:Y:S08]  /*0770*/  LDC R6, c[0x0][0x730] ;  /* 0x0001cc00ff067b82 */ /* 0x000e700000000800 */
[----:B------:R-:W2:Y:S01]  /*0780*/  LDC.64 R20, c[0x0][0x720] ;  /* 0x0001c800ff147b82 */ /* 0x000ea20000000a00 */
[----:B0-----:R-:W-:-:S04]  /*0790*/  ISETP.NE.U32.AND P0, PT, R18, RZ, PT ;  /* 0x000000ff1200720c */ /* 0x001fc80003f05070 */
[----:B------:R-:W-:-:S13]  /*07a0*/  ISETP.NE.AND.EX P0, PT, R19, RZ, PT, P0 ;  /* 0x000000ff1300720c */ /* 0x000fda0003f05300 */
[----:B-12---:R-:W-:Y:S05]  /*07b0*/  @!P0 BRA `(.L_x_6) ;  /* 0x0000000000288947 */ /* 0x006fea0003800000 */
[----:B------:R-:W0:Y:S02]  /*07c0*/  LDC R15, c[0x0][0x734] ;  /* 0x0001cd00ff0f7b82 */ /* 0x000e240000000800 */
[----:B0-----:R-:W-:-:S05]  /*07d0*/  IADD3 R15, P0, R2, R15, RZ ;  /* 0x0000000f020f7210 */ /* 0x001fca0007f1e0ff */
[----:B------:R-:W-:-:S04]  /*07e0*/  IMAD.X R17, RZ, RZ, R3, P0 ;  /* 0x000000ffff117224 */ /* 0x000fc800000e0603 */
[----:B------:R-:W-:-:S04]  /*07f0*/  IMAD.WIDE.U32 R10, R17, R18, RZ ;  /* 0x00000012110a7225 */ /* 0x000fc800078e00ff */
[----:B------:R-:W-:-:S04]  /*0800*/  IMAD.WIDE.U32 R12, P0, R15, R19, R10 ;  /* 0x000000130f0c7225 */ /* 0x000fc8000780000a */
[----:B------:R-:W-:-:S04]  /*0810*/  IMAD.WIDE.U32 R10, R15, R18, RZ ;  /* 0x000000120f0a7225 */ /* 0x000fc800078e00ff */
[----:B------:R-:W-:Y:S01]  /*0820*/  IMAD.X R15, RZ, RZ, RZ, P0 ;  /* 0x000000ffff0f7224 */ /* 0x000fe200000e06ff */
[----:B------:R-:W-:Y:S01]  /*0830*/  IADD3 RZ, P0, R11, R12, RZ ;  /* 0x0000000c0bff7210 */ /* 0x000fe20007f1e0ff */
[----:B------:R-:W-:-:S04]  /*0840*/  IMAD.MOV.U32 R14, RZ, RZ, R13 ;  /* 0x000000ffff0e7224 */ /* 0x000fc800078e000d */
[----:B------:R-:W-:-:S08]  /*0850*/  IMAD.WIDE.U32.X R10, R17, R19, R14, P0 ;  /* 0x00000013110a7225 */ /* 0x000fd000000e040e */
.L_x_6:
[-CC-:B------:R-:W-:Y:S01]  /*0860*/  SHF.R.U64 R25, R10, R6.reuse, R11.reuse ;  /* 0x000000060a197219 */ /* 0x180fe2000000120b */
[----:B------:R-:W0:Y:S01]  /*0870*/  LDC R14, c[0x0][0x718] ;  /* 0x0001c600ff0e7b82 */ /* 0x000e220000000800 */
[----:B------:R-:W-:Y:S01]  /*0880*/  SHF.R.U32.HI R9, RZ, R6, R11 ;  /* 0x00000006ff097219 */ /* 0x000fe2000001160b */
[----:B------:R-:W-:Y:S01]  /*0890*/  ULDC UR4, c[0x0][0x150] ;  /* 0x0000540000047ab9 */ /* 0x000fe20000000800 */
[----:B------:R-:W-:Y:S02]  /*08a0*/  IADD3 R13, P0, RZ, -R25, RZ ;  /* 0x80000019ff0d7210 */ /* 0x000fe40007f1e0ff */
[----:B------:R-:W-:-:S03]  /*08b0*/  I2FP.F32.U32 R6, R8 ;  /* 0x0000000800067245 */ /* 0x000fc60000201000 */
[----:B------:R-:W1:Y:S01]  /*08c0*/  LDC.64 R26, c[0x0][0x740] ;  /* 0x0001d000ff1a7b82 */ /* 0x000e620000000a00 */
[----:B------:R-:W-:Y:S02]  /*08d0*/  IMAD.X R15, RZ, RZ, ~R9, P0 ;  /* 0x000000ffff0f7224 */ /* 0x000fe400000e0e09 */
[----:B------:R-:W-:Y:S01]  /*08e0*/  FMUL R6, R6, UR4 ;  /* 0x0000000406067c20 */ /* 0x000fe20008400000 */
[----:B------:R-:W-:Y:S01]  /*08f0*/  IMAD.WIDE.U32 R10, R13, R20, R2 ;  /* 0x000000140d0a7225 */ /* 0x000fe200078e0002 */
[----:B------:R-:W-:-:S03]  /*0900*/  ULDC UR4, c[0x0][0x154] ;  /* 0x0000550000047ab9 */ /* 0x000fc60000000800 */
[----:B------:R-:W-:Y:S01]  /*0910*/  IMAD R12, R15, R20, RZ ;  /* 0x000000140f0c7224 */ /* 0x000fe200078e02ff */
[----:B------:R-:W2:Y:S01]  /*0920*/  LDC R9, c[0x0][0x144] ;  /* 0x00005100ff097b82 */ /* 0x000ea20000000800 */
[----:B------:R-:W3:Y:S02]  /*0930*/  F2I.U32.TRUNC.NTZ R6, R6 ;  /* 0x0000000600067305 */ /* 0x000ee4000020f000 */
[----:B------:R-:W-:-:S04]  /*0940*/  IMAD R13, R13, R21, R12 ;  /* 0x000000150d0d7224 */ /* 0x000fc800078e020c */
[----:B------:R-:W-:Y:S01]  /*0950*/  IMAD.IADD R11, R11, 0x1, R13 ;  /* 0x000000010b0b7824 */ /* 0x000fe200078e020d */
[----:B------:R-:W4:Y:S01]  /*0960*/  LDC R16, c[0x0][0x708] ;  /* 0x0001c200ff107b82 */ /* 0x000f220000000800 */
[----:B------:R-:W-:-:S03]  /*0970*/  IMAD.MOV.U32 R13, RZ, RZ, -0x1 ;  /* 0xffffffffff0d7424 */ /* 0x000fc600078e00ff */
[-CC-:B0-----:R-:W-:Y:S02]  /*0980*/  SHF.R.U64 R20, R10, R14.reuse, R11.reuse ;  /* 0x0000000e0a147219 */ /* 0x181fe4000000120b */
[----:B------:R-:W-:Y:S02]  /*0990*/  I2FP.F32.U32 R10, R7 ;  /* 0x00000007000a7245 */ /* 0x000fe40000201000 */
[----:B------:R-:W0:Y:S01]  /*09a0*/  LDC R24, c[0x0][0x758] ;  /* 0x0001d600ff187b82 */ /* 0x000e220000000800 */
[----:B-1----:R-:W-:Y:S01]  /*09b0*/  ISETP.NE.U32.AND P0, PT, R26, RZ, PT ;  /* 0x000000ff1a00720c */ /* 0x002fe20003f05070 */
[----:B---3--:R-:W-:Y:S01]  /*09c0*/  IMAD.MOV R12, RZ, RZ, -R6 ;  /* 0x000000ffff0c7224 */ /* 0x008fe200078e0a06 */
[----:B------:R-:W-:Y:S01]  /*09d0*/  SHF.R.U32.HI R11, RZ, R14, R11 ;  /* 0x0000000eff0b7219 */ /* 0x000fe2000001160b */
[----:B------:R-:W-:Y:S01]  /*09e0*/  FMUL R10, R10, UR4 ;  /* 0x000000040a0a7c20 */ /* 0x000fe20008400000 */
[----:B------:R-:W-:-:S03]  /*09f0*/  ISETP.NE.AND.EX P0, PT, R27, RZ, PT, P0 ;  /* 0x000000ff1b00720c */ /* 0x000fc60003f05300 */
[----:B------:R-:W1:Y:S01]  /*0a00*/  LDC R18, c[0x0][0x148] ;  /* 0x00005200ff127b82 */ /* 0x000e620000000800 */
[----:B--2---:R-:W-:-:S07]  /*0a10*/  IMAD R6, R9, R12, R8 ;  /* 0x0000000c09067224 */ /* 0x004fce00078e0208 */
[----:B------:R-:W2:Y:S01]  /*0a20*/  LDC R22, c[0x0][0x700] ;  /* 0x0001c000ff167b82 */ /* 0x000ea20000000800 */
[-CC-:B----4-:R-:W-:Y:S02]  /*0a30*/  SHF.R.U64 R28, R20, R16.reuse, R11.reuse ;  /* 0x00000010141c7219 */ /* 0x190fe4000000120b */
[----:B------:R-:W-:Y:S01]  /*0a40*/  SHF.R.U32.HI R9, RZ, R16, R11 ;  /* 0x00000010ff097219 */ /* 0x000fe2000001160b */
[----:B------:R-:W-:Y:S01]  /*0a50*/  IMAD.MOV.U32 R11, RZ, RZ, 0x1 ;  /* 0x00000001ff0b7424 */ /* 0x000fe200078e00ff */
[----:B------:R3:W4:Y:S03]  /*0a60*/  F2I.U32.TRUNC.NTZ R16, R10 ;  /* 0x0000000a00107305 */ /* 0x000726000020f000 */
[----:B------:R-:W1:Y:S01]  /*0a70*/  LDC R19, c[0x0][0x748] ;  /* 0x0001d200ff137b82 */ /* 0x000e620000000800 */
[-C--:B0-----:R-:W-:Y:S02]  /*0a80*/  SHF.L.U32 R8, R13, R24.reuse, RZ ;  /* 0x000000180d087219 */ /* 0x081fe400000006ff */
[----:B------:R-:W-:-:S02]  /*0a90*/  SHF.R.U64 R30, R28, R24, R9 ;  /* 0x000000181c1e7219 */ /* 0x000fc40000001209 */
[----:B------:R-:W-:Y:S02]  /*0aa0*/  LOP3.LUT R15, RZ, R8, RZ, 0x33, !PT ;  /* 0x00000008ff0f7212 */ /* 0x000fe400078e33ff */
[-C--:B------:R-:W-:Y:S01]  /*0ab0*/  SHF.R.U32.HI R9, RZ, R24.reuse, R9 ;  /* 0x00000018ff097219 */ /* 0x080fe20000011609 */
[----:B------:R-:W0:Y:S01]  /*0ac0*/  LDC R21, c[0x0][0x738] ;  /* 0x0001ce00ff157b82 */ /* 0x000e220000000800 */
[----:B------:R-:W-:Y:S01]  /*0ad0*/  SHF.L.U32 R14, R11, R24, RZ ;  /* 0x000000180b0e7219 */ /* 0x000fe200000006ff */
[----:B------:R-:W-:-:S06]  /*0ae0*/  IMAD.MOV.U32 R8, RZ, RZ, R30 ;  /* 0x000000ffff087224 */ /* 0x000fcc00078e001e */
[----:B------:R-:W0:Y:S01]  /*0af0*/  LDC R23, c[0x0][0x710] ;  /* 0x0001c400ff177b82 */ /* 0x000e220000000800 */
[----:B---34-:R-:W-:Y:S05]  /*0b00*/  @!P0 BRA `(.L_x_7) ;  /* 0x0000000000288947 */ /* 0x018fea0003800000 */
[----:B------:R-:W3:Y:S02]  /*0b10*/  LDC R13, c[0x0][0x74c] ;  /* 0x0001d300ff0d7b82 */ /* 0x000ee40000000800 */
[----:B---3--:R-:W-:-:S05]  /*0b20*/  IADD3 R13, P0, R30, R13, RZ ;  /* 0x0000000d1e0d7210 */ /* 0x008fca0007f1e0ff */
        /* <DEDUP_REMOVED lines=8> */
.L_x_7:
[----:B-1----:R-:W-:Y:S01]  /*0bb0*/  SHF.R.U64 R8, R8, R19, R9 ;  /* 0x0000001308087219 */ /* 0x002fe20000001209 */
[----:B--2---:R-:W-:Y:S01]  /*0bc0*/  VIADD R9, R22, 0xffffffff ;  /* 0xffffffff16097836 */ /* 0x004fe20000000000 */
[----:B------:R-:W-:Y:S01]  /*0bd0*/  LOP3.LUT R15, R28, R15, RZ, 0xc0, !PT ;  /* 0x0000000f1c0f7212 */ /* 0x000fe200078ec0ff */
[----:B------:R-:W-:Y:S02]  /*0be0*/  IMAD.MOV R16, RZ, RZ, -R16 ;  /* 0x000000ffff107224 */ /* 0x000fe400078e0a10 */
[----:B------:R-:W-:Y:S01]  /*0bf0*/  IMAD.MOV R10, RZ, RZ, -R8 ;  /* 0x000000ffff0a7224 */ /* 0x000fe200078e0a08 */
[----:B------:R-:W-:Y:S01]  /*0c00*/  LOP3.LUT R9, R20, R9, RZ, 0xc0, !PT ;  /* 0x0000000914097212 */ /* 0x000fe200078ec0ff */
[----:B------:R-:W-:Y:S02]  /*0c10*/  @P3 IMAD R6, R18, R16, R7 ;  /* 0x0000001012063224 */ /* 0x000fe400078e0207 */
[----:B------:R-:W-:Y:S02]  /*0c20*/  IMAD R15, R14, R8, R15 ;  /* 0x000000080e0f7224 */ /* 0x000fe400078e020f */
[----:B0-----:R-:W-:-:S02]  /*0c30*/  IMAD R7, R10, R21, R30 ;  /* 0x000000150a077224 */ /* 0x001fc400078e021e */
[----:B------:R-:W-:Y:S02]  /*0c40*/  IMAD R6, R15, R23, R6 ;  /* 0x000000170f067224 */ /* 0x000fe400078e0206 */
[----:B------:R-:W-:Y:S02]  /*0c50*/  IMAD R7, R7, R22, R9 ;  /* 0x0000001607077224 */ /* 0x000fe400078e0209 */
[----:B------:R-:W-:Y:S02]  /*0c60*/  IMAD.MOV.U32 R11, RZ, RZ, 0x1 ;  /* 0x00000001ff0b7424 */ /* 0x000fe400078e00ff */
[----:B------:R-:W-:Y:S01]  /*0c70*/  IMAD.MOV.U32 R10, RZ, RZ, R25 ;  /* 0x000000ffff0a7224 */ /* 0x000fe200078e0019 */
[----:B------:R-:W-:Y:S02]  /*0c80*/  SEL R16, R7, R6, !P3 ;  /* 0x0000000607107207 */ /* 0x000fe40005800000 */
[----:B------:R-:W-:-:S07]  /*0c90*/  SEL R12, R6, R7, !P3 ;  /* 0x00000007060c7207 */ /* 0x000fce0005800000 */
.L_x_5:
[----:B------:R-:W-:-:S08]  /*0ca0*/  NOP ;  /* 0x0000000000007918 */ /* 0x000fd00000000000 */
[----:B------:R-:W0:Y:S02]  /*0cb0*/  USETMAXREG.TRY_ALLOC.CTAPOOL UP0, 0xe8 ;  /* 0x000000e8000079c8 */ /* 0x000e240008000600 */
[----:B0-----:R-:W-:-:S13]  /*0cc0*/  PLOP3.LUT P0, PT, PT, PT, UP0, 0x80, 0x0 ;  /* 0x000000000000781c */ /* 0x001fda0003f0f008 */
[----:B------:R-:W-:Y:S05]  /*0cd0*/  @!P0 BRA `(.L_x_5) ;  /* 0xfffffffc00f08947 */ /* 0x000fea000383ffff */
[----:B------:R-:W-:Y:S01]  /*0ce0*/  ULDC.64 UR4, c[0x0][0x698] ;  /* 0x0001a60000047ab9 */ /* 0x000fe20000000a00 */
[----:B------:R-:W-:Y:S01]  /*0cf0*/  ULDC.64 UR14, c[0x0][0x208] ;  /* 0x00008200000e7ab9 */ /* 0x000fe20000000a00 */
[----:B------:R-:W-:-:S04]  /*0d00*/  ISETP.NE.U32.AND P0, PT, RZ, UR4, PT ;  /* 0x00000004ff007c0c */ /* 0x000fc8000bf05070 */
[----:B------:R-:W-:-:S13]  /*0d10*/  ISETP.NE.AND.EX P0, PT, RZ, UR5, PT, P0 ;  /* 0x00000005ff007c0c */ /* 0x000fda000bf05300 */
[----:B------:R-:W-:Y:S05]  /*0d20*/  @!P0 BRA `(.L_x_8) ;  /* 0x00000000001c8947 */ /* 0x000fea0003800000 */
[----:B------:R-:W0:Y:S02]  /*0d30*/  LDC.64 R6, c[0x0][0x698] ;  /* 0x0001a600ff067b82 */ /* 0x000e240000000a00 */
[----:B0-----:R-:W2:Y:S02]  /*0d40*/  LDG.E.64 R6, desc[UR14][R6.64] ;  /* 0x0000000e06067981 */ /* 0x001ea4000c1e1b00 */
[----:B--2---:R-:W-:-:S04]  /*0d50*/  ISETP.NE.U32.AND P0, PT, R6, RZ, PT ;  /* 0x000000ff0600720c */ /* 0x004fc80003f05070 */
[----:B------:R-:W-:-:S13]  /*0d60*/  ISETP.NE.AND.EX P0, PT, R7, RZ, PT, P0 ;  /* 0x000000ff0700720c */ /* 0x000fda0003f05300 */
[----:B------:R-:W-:Y:S05]  /*0d70*/  @!P0 BRA `(.L_x_8) ;  /* 0x0000000000088947 */ /* 0x000fea0003800000 */
[----:B------:R0:W5:Y:S01]  /*0d80*/  LD.E R6, desc[UR14][R6.64] ;  /* 0x0000000e06067980 */ /* 0x000162000c101900 */
[----:B------:R-:W-:Y:S05]  /*0d90*/  BRA `(.L_x_9) ;  /* 0x0000000000207947 */ /* 0x000fea0003800000 */
.L_x_8:
[----:B------:R-:W-:Y:S02]  /*0da0*/  ULDC.64 UR4, c[0x0][0x688] ;  /* 0x0001a20000047ab9 */ /* 0x000fe40000000a00 */
[----:B------:R-:W-:-:S04]  /*0db0*/  ISETP.NE.U32.AND P0, PT, RZ, UR4, PT ;  /* 0x00000004ff007c0c */ /* 0x000fc8000bf05070 */
[----:B------:R-:W-:-:S13]  /*0dc0*/  ISETP.NE.AND.EX P0, PT, RZ, UR5, PT, P0 ;  /* 0x00000005ff007c0c */ /* 0x000fda000bf05300 */
[----:B------:R-:W-:Y:S05]  /*0dd0*/  @!P0 BRA `(.L_x_10) ;  /* 0x00000000000c8947 */ /* 0x000fea0003800000 */
[----:B------:R-:W0:Y:S02]  /*0de0*/  LDC.64 R6, c[0x0][0x688] ;  /* 0x0001a200ff067b82 */ /* 0x000e240000000a00 */
[----:B0-----:R1:W5:Y:S01]  /*0df0*/  LDG.E R6, desc[UR14][R6.64] ;  /* 0x0000000e06067981 */ /* 0x001362000c1e1900 */
[----:B------:R-:W-:Y:S05]  /*0e00*/  BRA `(.L_x_9) ;  /* 0x0000000000047947 */ /* 0x000fea0003800000 */
.L_x_10:
[----:B------:R-:W2:Y:S02]  /*0e10*/  LDC R6, c[0x0][0x680] ;  /* 0x0001a000ff067b82 */ /* 0x000ea40000000800 */
.L_x_9:
[----:B------:R-:W-:Y:S02]  /*0e20*/  ULDC.64 UR4, c[0x0][0x6a0] ;  /* 0x0001a80000047ab9 */ /* 0x000fe40000000a00 */
[----:B------:R-:W-:-:S04]  /*0e30*/  ISETP.NE.U32.AND P0, PT, RZ, UR4, PT ;  /* 0x00000004ff007c0c */ /* 0x000fc8000bf05070 */
[----:B------:R-:W-:-:S13]  /*0e40*/  ISETP.NE.AND.EX P0, PT, RZ, UR5, PT, P0 ;  /* 0x00000005ff007c0c */ /* 0x000fda000bf05300 */
[----:B------:R-:W-:Y:S05]  /*0e50*/  @!P0 BRA `(.L_x_11) ;  /* 0x00000000001c8947 */ /* 0x000fea0003800000 */
[----:B------:R-:W3:Y:S02]  /*0e60*/  LDC.64 R8, c[0x0][0x6a0] ;  /* 0x0001a800ff087b82 */ /* 0x000ee40000000a00 */
[----:B---3--:R-:W3:Y:S02]  /*0e70*/  LDG.E.64 R8, desc[UR14][R8.64] ;  /* 0x0000000e08087981 */ /* 0x008ee4000c1e1b00 */
[----:B---3--:R-:W-:-:S04]  /*0e80*/  ISETP.NE.U32.AND P0, PT, R8, RZ, PT ;  /* 0x000000ff0800720c */ /* 0x008fc80003f05070 */
[----:B------:R-:W-:-:S13]  /*0e90*/  ISETP.NE.AND.EX P0, PT, R9, RZ, PT, P0 ;  /* 0x000000ff0900720c */ /* 0x000fda0003f05300 */
[----:B------:R-:W-:Y:S05]  /*0ea0*/  @!P0 BRA `(.L_x_11) ;  /* 0x0000000000088947 */ /* 0x000fea0003800000 */
[----:B------:R3:W5:Y:S01]  /*0eb0*/  LD.E R8, desc[UR14][R8.64] ;  /* 0x0000000e08087980 */ /* 0x000762000c101900 */
[----:B------:R-:W-:Y:S05]  /*0ec0*/  BRA `(.L_x_12) ;  /* 0x0000000000207947 */ /* 0x000fea0003800000 */
.L_x_11:
[----:B------:R-:W-:Y:S02]  /*0ed0*/  ULDC.64 UR4, c[0x0][0x690] ;  /* 0x0001a40000047ab9 */ /* 0x000fe40000000a00 */
[----:B------:R-:W-:-:S04]  /*0ee0*/  ISETP.NE.U32.AND P0, PT, RZ, UR4, PT ;  /* 0x00000004ff007c0c */ /* 0x000fc8000bf05070 */
[----:B------:R-:W-:-:S13]  /*0ef0*/  ISETP.NE.AND.EX P0, PT, RZ, UR5, PT, P0 ;  /* 0x00000005ff007c0c */ /* 0x000fda000bf05300 */
[----:B------:R-:W-:Y:S05]  /*0f00*/  @!P0 BRA `(.L_x_13) ;  /* 0x00000000000c8947 */ /* 0x000fea0003800000 */
[----:B------:R-:W3:Y:S02]  /*0f10*/  LDC.64 R8, c[0x0][0x690] ;  /* 0x0001a400ff087b82 */ /* 0x000ee40000000a00 */
[----:B---3--:R4:W5:Y:S01]  /*0f20*/  LDG.E R8, desc[UR14][R8.64] ;  /* 0x0000000e08087981 */ /* 0x008962000c1e1900 */
[----:B------:R-:W-:Y:S05]  /*0f30*/  BRA `(.L_x_12) ;  /* 0x0000000000047947 */ /* 0x000fea0003800000 */
.L_x_13:
[----:B------:R-:W3:Y:S02]  /*0f40*/  LDC R8, c[0x0][0x684] ;  /* 0x0001a100ff087b82 */ /* 0x000ee40000000800 */
.L_x_12:
[----:B------:R-:W-:-:S13]  /*0f50*/  LOP3.LUT P0, RZ, R11, 0xff, RZ, 0xc0, !PT ;  /* 0x000000ff0bff7812 */ /* 0x000fda000780c0ff */
[----:B------:R-:W-:Y:S05]  /*0f60*/  @!P0 EXIT ;  /* 0x000000000000894d */ /* 0x000fea0003800000 */
[----:B------:R-:W-:Y:S01]  /*0f70*/  ULDC UR4, c[0x0][0x28c] ;  /* 0x0000a30000047ab9 */ /* 0x000fe20000000800 */
[----:B------:R-:W-:Y:S01]  /*0f80*/  LOP3.LUT R90, R4, 0x1, RZ, 0xfc, !PT ;  /* 0x00000001045a7812 */ /* 0x000fe200078efcff */
[----:B------:R-:W-:-:S04]  /*0f90*/  UIADD3 UR4, UR4, 0x7f, URZ ;  /* 0x0000007f04047890 */ /* 0x000fc8000fffe03f */
[----:B------:R-:W-:-:S04]  /*0fa0*/  USHF.R.S32.HI UR5, URZ, 0x1f, UR4 ;  /* 0x0000001f3f057899 */ /* 0x000fc80008011404 */
[----:B------:R-:W-:-:S03]  /*0fb0*/  ULEA.HI UR5, UR5, UR4, URZ, 0x7 ;  /* 0x0000000405057291 */ /* 0x000fc6000f8f383f */
[----:B------:R-:W-:Y:S01]  /*0fc0*/  UMOV UR4, URZ ;  /* 0x0000003f00047c82 */ /* 0x000fe20008000000 */
[----:B------:R-:W-:-:S03]  /*0fd0*/  USHF.R.S32.HI UR6, URZ, 0x7, UR5 ;  /* 0x000000073f067899 */ /* 0x000fc60008011405 */
[----:B------:R-:W-:-:S09]  /*0fe0*/  UMOV UR5, URZ ;  /* 0x0000003f00057c82 */ /* 0x000fd20008000000 */
.L_x_150:
[----:B01----:R-:W-:Y:S02]  /*0ff0*/  LOP3.LUT R7, R0, 0x80, RZ, 0xc0, !PT ;  /* 0x0000008000077812 */ /* 0x003fe400078ec0ff */
[----:B------:R-:W-:Y:S02]  /*1000*/  CS2R R24, SRZ ;  /* 0x0000000000187805 */ /* 0x000fe4000001ff00 */
[----:B------:R-:W-:Y:S02]  /*1010*/  CS2R R26, SRZ ;  /* 0x00000000001a7805 */ /* 0x000fe4000001ff00 */
[----:B--2---:R-:W-:Y:S02]  /*1020*/  CS2R R28, SRZ ;  /* 0x00000000001c7805 */ /* 0x004fe4000001ff00 */
[----:B---34-:R-:W-:Y:S02]  /*1030*/  SHF.R.U32.HI R9, RZ, 0x7, R7 ;  /* 0x00000007ff097819 */ /* 0x018fe40000011607 */
[----:B------:R-:W-:-:S02]  /*1040*/  CS2R R30, SRZ ;  /* 0x00000000001e7805 */ /* 0x000fc4000001ff00 */
[----:B------:R-:W-:Y:S02]  /*1050*/  VIMNMX R7, RZ, UR6, PT ;  /* 0x00000006ff077c48 */ /* 0x000fe4000bfe0100 */
[----:B------:R-:W-:Y:S02]  /*1060*/  CS2R R32, SRZ ;  /* 0x0000000000207805 */ /* 0x000fe4000001ff00 */
[----:B------:R-:W-:Y:S02]  /*1070*/  CS2R R34, SRZ ;  /* 0x0000000000227805 */ /* 0x000fe4000001ff00 */
[----:B------:R-:W-:Y:S01]  /*1080*/  CS2R R36, SRZ ;  /* 0x0000000000247805 */ /* 0x000fe2000001ff00 */
[----:B------:R-:W0:Y:S01]  /*1090*/  SHFL.IDX PT, R9, R9, RZ, 0x1f ;  /* 0x00001fff09097589 */ /* 0x000e2200000e0000 */
[----:B------:R-:W-:Y:S02]  /*10a0*/  IADD3 R7, -R7, UR6, RZ ;  /* 0x0000000607077c10 */ /* 0x000fe4000fffe1ff */
[----:B------:R-:W-:-:S02]  /*10b0*/  CS2R R38, SRZ ;  /* 0x0000000000267805 */ /* 0x000fc4000001ff00 */
[----:B------:R-:W-:Y:S02]  /*10c0*/  CS2R R40, SRZ ;  /* 0x0000000000287805 */ /* 0x000fe4000001ff00 */
[----:B------:R-:W-:Y:S02]  /*10d0*/  CS2R R42, SRZ ;  /* 0x00000000002a7805 */ /* 0x000fe4000001ff00 */
[----:B------:R-:W-:Y:S02]  /*10e0*/  ISETP.GE.AND P0, PT, R7, 0x1, PT ;  /* 0x000000010700780c */ /* 0x000fe40003f06270 */
[----:B------:R-:W-:Y:S02]  /*10f0*/  CS2R R44, SRZ ;  /* 0x00000000002c7805 */ /* 0x000fe4000001ff00 */
[----:B------:R-:W-:Y:S02]  /*1100*/  CS2R R46, SRZ ;  /* 0x00000000002e7805 */ /* 0x000fe4000001ff00 */
[----:B------:R-:W-:-:S02]  /*1110*/  CS2R R48, SRZ ;  /* 0x0000000000307805 */ /* 0x000fc4000001ff00 */
[----:B------:R-:W-:Y:S02]  /*1120*/  CS2R R50, SRZ ;  /* 0x0000000000327805 */ /* 0x000fe4000001ff00 */
[----:B------:R-:W-:Y:S02]  /*1130*/  CS2R R52, SRZ ;  /* 0x0000000000347805 */ /* 0x000fe4000001ff00 */
[----:B------:R-:W-:Y:S02]  /*1140*/  CS2R R54, SRZ ;  /* 0x0000000000367805 */ /* 0x000fe4000001ff00 */
        /* <DEDUP_REMOVED lines=12> */
[----:B0-----:R-:W-:Y:S02]  /*1210*/  R2UR UR7, R9 ;  /* 0x00000000090772ca */ /* 0x001fe400000e0000 */
[----:B------:R-:W-:Y:S02]  /*1220*/  CS2R R80, SRZ ;  /* 0x0000000000507805 */ /* 0x000fe4000001ff00 */
[----:B------:R-:W-:-:S02]  /*1230*/  CS2R R82, SRZ ;  /* 0x0000000000527805 */ /* 0x000fc4000001ff00 */
[----:B------:R-:W-:Y:S02]  /*1240*/  CS2R R84, SRZ ;  /* 0x0000000000547805 */ /* 0x000fe4000001ff00 */
[----:B------:R-:W-:Y:S01]  /*1250*/  CS2R R86, SRZ ;  /* 0x0000000000567805 */ /* 0x000fe2000001ff00 */
[----:B-----5:R-:W-:Y:S06]  /*1260*/  @!P0 BRA `(.L_x_14) ;  /* 0x00000004003c8947 */ /* 0x020fec0003800000 */
[----:B------:R-:W0:Y:S01]  /*1270*/  S2UR UR10, SR_CgaCtaId ;  /* 0x00000000000a79c3 */ /* 0x000e220000008800 */
[----:B------:R-:W-:Y:S01]  /*1280*/  ULEA.HI UR8, UR7, UR7, URZ, 0x1 ;  /* 0x0000000707087291 */ /* 0x000fe2000f8f083f */
[----:B------:R-:W-:Y:S01]  /*1290*/  IMAD.U32 R13, RZ, RZ, UR4 ;  /* 0x00000004ff0d7e24 */ /* 0x000fe2000f8e00ff */
[----:B------:R-:W-:Y:S01]  /*12a0*/  UMOV UR9, 0x400 ;  /* 0x0000040000097882 */ /* 0x000fe20000000000 */
[----:B------:R-:W-:Y:S02]  /*12b0*/  UPLOP3.LUT UP0, UPT, UPT, UPT, UPT, 0x40, 0x0 ;  /* 0x000000000000789c */ /* 0x000fe40003f0e870 */
[----:B------:R-:W-:Y:S01]  /*12c0*/  ULOP3.LUT UR8, UR8, 0xffffe, URZ, 0xc0, !UPT ;  /* 0x000ffffe08087892 */ /* 0x000fe2000f8ec03f */
[----:B------:R-:W-:Y:S01]  /*12d0*/  UMOV UR12, UR5 ;  /* 0x00000005000c7c82 */ /* 0x000fe20008000000 */
[----:B------:R-:W-:Y:S02]  /*12e0*/  UMOV UR13, UR5 ;  /* 0x00000005000d7c82 */ /* 0x000fe40008000000 */
[----:B------:R-:W-:-:S02]  /*12f0*/  UIADD3 UR8, UR7, -UR8, URZ ;  /* 0x8000000807087290 */ /* 0x000fc4000fffe03f */
[----:B0-----:R-:W-:-:S04]  /*1300*/  ULEA UR9, UR10, UR9, 0x18 ;  /* 0x000000090a097291 */ /* 0x001fc8000f8ec03f */
[----:B------:R-:W-:-:S04]  /*1310*/  ULEA UR8, UR8, UR9, 0xc ;  /* 0x0000000908087291 */ /* 0x000fc8000f8e603f */
[----:B------:R-:W-:-:S04]  /*1320*/  UIADD3 UR8, UR8, 0x180, URZ ;  /* 0x0000018008087890 */ /* 0x000fc8000fffe03f */
[----:B------:R-:W-:-:S04]  /*1330*/  USHF.R.U32.HI UR8, URZ, 0x4, UR8 ;  /* 0x000000043f087899 */ /* 0x000fc80008011608 */
[----:B------:R-:W-:-:S12]  /*1340*/  ULOP3.LUT UR7, UR8, 0x3fff, URZ, 0xc0, !UPT ;  /* 0x00003fff08077892 */ /* 0x000fd8000f8ec03f */
.L_x_21:
[----:B------:R-:W-:-:S13]  /*1350*/  ISETP.NE.AND P1, PT, R90, 0x3, PT ;  /* 0x000000035a00780c */ /* 0x000fda0003f25270 */
[----:B01----:R-:W-:Y:S05]  /*1360*/  @!P1 BRA `(.L_x_15) ;  /* 0x0000000000049947 */ /* 0x003fea0003800000 */
[----:B------:R-:W-:Y:S01]  /*1370*/  BPT.TRAP 0x1 ;  /* 0x000000040000795c */ /* 0x000fe20000300000 */
.L_x_15:
[----:B------:R-:W0:Y:S01]  /*1380*/  S2UR UR9, SR_CgaCtaId ;  /* 0x00000000000979c3 */ /* 0x000e220000008800 */
[----:B------:R-:W-:Y:S01]  /*1390*/  UMOV UR8, 0x400 ;  /* 0x0000040000087882 */ /* 0x000fe20000000000 */
[----:B------:R-:W-:Y:S01]  /*13a0*/  SHF.L.U32 R11, R13, 0x1f, RZ ;  /* 0x0000001f0d0b7819 */ /* 0x000fe200000006ff */
[----:B0-----:R-:W-:-:S04]  /*13b0*/  ULEA UR16, UR9, UR8, 0x18 ;  /* 0x0000000809107291 */ /* 0x001fc8000f8ec03f */
[----:B------:R-:W-:-:S09]  /*13c0*/  ULEA UR8, UR12, UR16, 0x3 ;  /* 0x000000100c087291 */ /* 0x000fd2000f8e183f */
[----:B------:R0:W1:Y:S01]  /*13d0*/  SYNCS.PHASECHK.TRANS64.TRYWAIT P0, [UR8], R11 ;  /* 0x0000000bff0075a7 */ /* 0x0000620008000148 */
[----:B------:R-:W-:Y:S05]  /*13e0*/  @!P1 BRA `(.L_x_16) ;  /* 0x0000000000049947 */ /* 0x000fea0003800000 */
[----:B------:R-:W-:Y:S01]  /*13f0*/  BPT.TRAP 0x1 ;  /* 0x000000040000795c */ /* 0x000fe20000300000 */
.L_x_16:
[C---:B------:R-:W-:Y:S02]  /*1400*/  IMAD.SHL.U32 R9, R0.reuse, 0x40, RZ ;  /* 0x0000004000097824 */ /* 0x040fe400078e00ff */
[C---:B------:R-:W-:Y:S02]  /*1410*/  IMAD.SHL.U32 R14, R0.reuse, 0x400, RZ ;  /* 0x00000400000e7824 */ /* 0x040fe400078e00ff */
[----:B------:R-:W-:Y:S01]  /*1420*/  IMAD.SHL.U32 R18, R0, 0x20, RZ ;  /* 0x0000002000127824 */ /* 0x000fe200078e00ff */
[----:B------:R-:W-:-:S04]  /*1430*/  LOP3.LUT R9, R9, 0x3800, RZ, 0xc0, !PT ;  /* 0x0000380009097812 */ /* 0x000fc800078ec0ff */
[----:B------:R-:W-:Y:S01]  /*1440*/  LOP3.LUT R9, R9, 0x400, R14, 0xf8, !PT ;  /* 0x0000040009097812 */ /* 0x000fe200078ef80e */
[----:B------:R-:W-:-:S03]  /*1450*/  IMAD.SHL.U32 R14, R0, 0x10, RZ ;  /* 0x00000010000e7824 */ /* 0x000fc600078e00ff */
[----:B------:R-:W-:-:S04]  /*1460*/  LOP3.LUT R9, R9, 0x380, R18, 0xf8, !PT ;  /* 0x0000038009097812 */ /* 0x000fc800078ef812 */
[----:B------:R-:W-:Y:S01]  /*1470*/  LOP3.LUT R9, R9, 0x20, R14, 0xf8, !PT ;  /* 0x0000002009097812 */ /* 0x000fe200078ef80e */
[----:B------:R-:W-:-:S03]  /*1480*/  IMAD.U32 R14, RZ, RZ, UR12 ;  /* 0x0000000cff0e7e24 */ /* 0x000fc6000f8e00ff */
[----:B------:R-:W-:-:S05]  /*1490*/  SHF.R.U32.HI R9, RZ, 0x3, R9 ;  /* 0x00000003ff097819 */ /* 0x000fca0000011609 */
[----:B------:R-:W-:Y:S01]  /*14a0*/  IMAD R9, R14, 0x800, R9 ;  /* 0x000008000e097824 */ /* 0x000fe200078e0209 */
[----:B-1----:R-:W-:Y:S06]  /*14b0*/  @P0 BRA `(.L_x_17) ;  /* 0x0000000000080947 */ /* 0x002fec0003800000 */
[----:B------:R-:W1:Y:S02]  /*14c0*/  SYNCS.PHASECHK.TRANS64.TRYWAIT P0, [UR8], R11 ;  /* 0x0000000bff0075a7 */ /* 0x000e640008000148 */
[----:B-1----:R-:W-:Y:S05]  /*14d0*/  @!P0 BRA `(.L_x_18) ;  /* 0x0000006c00ec8947 */ /* 0x002fea0003800000 */
.L_x_17:
[----:B------:R-:W-:Y:S01]  /*14e0*/  LDS R88, [R9+UR16+0x30180] ;  /* 0x0301801009587984 */ /* 0x000fe20008000800 */
[----:B------:R-:W-:Y:S02]  /*14f0*/  UIADD3 UR8, UR16, 0x10180, URZ ;  /* 0x0001018010087890 */ /* 0x000fe4000fffe03f */
[----:B------:R-:W-:Y:S01]  /*1500*/  ULOP3.LUT UR9, UR7, 0x10000, URZ, 0xfc, !UPT ;  /* 0x0001000007097892 */ /* 0x000fe2000f8efc3f */
[----:B------:R-:W3:Y:S01]  /*1510*/  LDS R89, [R9+UR16+0x30188] ;  /* 0x0301881009597984 */ /* 0x000ee20008000800 */
[----:B------:R-:W-:Y:S01]  /*1520*/  USHF.R.U32.HI UR8, URZ, 0x4, UR8 ;  /* 0x000000043f087899 */ /* 0x000fe20008011608 */
[----:B------:R-:W-:-:S03]  /*1530*/  UMOV UR11, 0x40000040 ;  /* 0x40000040000b7882 */ /* 0x000fc60000000000 */
[----:B------:R-:W-:-:S04]  /*1540*/  ULOP3.LUT UR8, UR8, 0x3fff, URZ, 0xc0, !UPT ;  /* 0x00003fff08087892 */ /* 0x000fc8000f8ec03f */
[----:B------:R-:W-:Y:S02]  /*1550*/  ULOP3.LUT UR10, UR8, 0x10000, URZ, 0xfc, !UPT ;  /* 0x00010000080a7892 */ /* 0x000fe4000f8efc3f */
[----:B------:R-:W-:Y:S02]  /*1560*/  ULEA UR8, UR12, UR9, 0x9 ;  /* 0x000000090c087291 */ /* 0x000fe4000f8e483f */
[----:B------:R-:W-:Y:S01]  /*1570*/  ULEA UR10, UR12, UR10, 0xa ;  /* 0x0000000a0c0a7291 */ /* 0x000fe2000f8e503f */
[----:B------:R-:W-:Y:S01]  /*1580*/  UMOV UR9, 0x80000020 ;  /* 0x8000002000097882 */ /* 0x000fe20000000000 */
[----:B---3--:R-:W-:-:S07]  /*1590*/  WARPGROUP.ARRIVE ;  /* 0x00000000000079c5 */ /* 0x008fce0000000000 */
[----:B------:R-:W-:Y:S01]  /*15a0*/  IGMMA.SP.64x128x64.S8.S8 R24, gdesc[UR8], R24, UP0, R88 ;  /* 0x03805800081879f1 */ /* 0x000fe2000bf41218 */
[----:B------:R-:W-:Y:S02]  /*15b0*/  UIADD3 UR8, UR8, 0x2, URZ ;  /* 0x0000000208087890 */ /* 0x000fe4000fffe03f */
[----:B------:R-:W-:Y:S01]  /*15c0*/  UIADD3 UR10, UR10, 0x4, URZ ;  /* 0x000000040a0a7890 */ /* 0x000fe2000fffe03f */
[----:B------:R-:W-:Y:S01]  /*15d0*/  UMOV UR9, 0x80000020 ;  /* 0x8000002000097882 */ /* 0x000fe20000000000 */
[----:B------:R-:W-:-:S07]  /*15e0*/  UMOV UR11, 0x40000040 ;  /* 0x40000040000b7882 */ /* 0x000fce0000000000 */
[----:B------:R-:W-:Y:S03]  /*15f0*/  IGMMA.SP.64x128x64.S8.S8 R24, gdesc[UR8], R24, R89, gsb0 ;  /* 0x03805900081879f1 */ /* 0x000fe60008041218 */
[----:B------:R-:W-:Y:S02]  /*1600*/  WARPGROUP.DEPBAR.LE gsb0, 0x0 ;  /* 0x00008000000079c5 */ /* 0x000fe40000010000 */
[----:B------:R-:W-:Y:S05]  /*1610*/  @!P1 BRA `(.L_x_19) ;  /* 0x0000000000049947 */ /* 0x000fea0003800000 */
[----:B------:R-:W-:Y:S01]  /*1620*/  BPT.TRAP 0x1 ;  /* 0x000000040000795c */ /* 0x000fe20000300000 */
.L_x_19:
[----:B------:R-:W-:Y:S01]  /*1630*/  ULEA UR8, UR13, UR16, 0x3 ;  /* 0x000000100d087291 */ /* 0x000fe2000f8e183f */
[----:B------:R-:W-:-:S03]  /*1640*/  ISETP.GT.U32.AND P0, PT, R4, 0x1, PT ;  /* 0x000000010400780c */ /* 0x000fc60003f04070 */
[----:B------:R-:W-:-:S04]  /*1650*/  UIADD3 UR8, UR8, 0x40, URZ ;  /* 0x0000004008087890 */ /* 0x000fc8000fffe03f */
[----:B------:R-:W-:-:S09]  /*1660*/  UPRMT UR8, URZ, 0x654, UR8 ;  /* 0x000006543f087896 */ /* 0x000fd20008000008 */
[----:B------:R-:W-:Y:S01]  /*1670*/  SYNCS.ARRIVE.TRANS64.RED.A1T0 RZ, [UR8], RZ ;  /* 0x000000ffffff79a7 */ /* 0x000fe20008100408 */
[----:B------:R-:W-:Y:S05]  /*1680*/  @P0 BRA `(.L_x_20) ;  /* 0x0000000000040947 */ /* 0x000fea0003800000 */
[----:B------:R-:W-:Y:S01]  /*1690*/  BPT.TRAP 0x1 ;  /* 0x000000040000795c */ /* 0x000fe20000300000 */
.L_x_20:
[----:B------:R-:W-:Y:S01]  /*16a0*/  UIADD3 UR12, UR12, 0x1, URZ ;  /* 0x000000010c0c7890 */ /* 0x000fe2000fffe03f */
[C---:B------:R-:W-:Y:S01]  /*16b0*/  ISETP.GT.AND P0, PT, R7.reuse, 0x1, PT ;  /* 0x000000010700780c */ /* 0x040fe20003f04270 */
[----:B------:R-:W-:Y:S01]  /*16c0*/  UIADD3 UR13, UR13, 0x1, URZ ;  /* 0x000000010d0d7890 */ /* 0x000fe2000fffe03f */
[----:B------:R-:W-:Y:S01]  /*16d0*/  VIADD R7, R7, 0xffffffff ;  /* 0xffffffff07077836 */ /* 0x000fe20000000000 */
[----:B------:R-:W-:Y:S02]  /*16e0*/  UISETP.NE.AND UP0, UPT, UR12, 0x8, UPT ;  /* 0x000000080c00788c */ /* 0x000fe4000bf05270 */
[----:B------:R-:W-:Y:S02]  /*16f0*/  UISETP.NE.AND UP1, UPT, UR13, 0x8, UPT ;  /* 0x000000080d00788c */ /* 0x000fe4000bf25270 */
[----:B------:R-:W-:Y:S02]  /*1700*/  USEL UR8, URZ, 0x1, UP0 ;  /* 0x000000013f087887 */ /* 0x000fe40008000000 */
[----:B------:R-:W-:-:S02]  /*1710*/  USEL UR12, UR12, URZ, UP0 ;  /* 0x0000003f0c0c7287 */ /* 0x000fc40008000000 */
[----:B------:R-:W-:Y:S02]  /*1720*/  USEL UR13, UR13, URZ, UP1 ;  /* 0x0000003f0d0d7287 */ /* 0x000fe40008800000 */
[----:B------:R-:W-:Y:S01]  /*1730*/  UPLOP3.LUT UP0, UPT, UPT, UPT, UPT, 0x80, 0x0 ;  /* 0x000000000000789c */ /* 0x000fe20003f0f070 */
[----:B------:R-:W-:Y:S01]  /*1740*/  LOP3.LUT R13, R13, UR8, RZ, 0x3c, !PT ;  /* 0x000000080d0d7c12 */ /* 0x000fe2000f8e3cff */
[----:B------:R-:W-:Y:S09]  /*1750*/  @P0 BRA `(.L_x_21) ;  /* 0xfffffff800fc0947 */ /* 0x000ff2000383ffff */
.L_x_14:
[----:B------:R-:W3:Y:S01]  /*1760*/  LDC R19, c[0x0][0x288] ;  /* 0x0000a200ff137b82 */ /* 0x000ee20000000800 */
[----:B------:R-:W-:Y:S01]  /*1770*/  LOP3.LUT R7, R0, 0x60, RZ, 0xc0, !PT ;  /* 0x0000006000077812 */ /* 0x000fe200078ec0ff */
[----:B------:R-:W-:Y:S01]  /*1780*/  UIADD3 UR5, UR6, UR5, URZ ;  /* 0x0000000506057290 */ /* 0x000fe2000fffe03f */
[----:B------:R-:W-:Y:S01]  /*1790*/  SHF.R.U32.HI R9, RZ, 0x2, R0 ;  /* 0x00000002ff097819 */ /* 0x000fe20000011600 */
[----:B------:R-:W-:Y:S01]  /*17a0*/  IMAD.SHL.U32 R20, R16, 0x80, RZ ;  /* 0x0000008010147824 */ /* 0x000fe200078e00ff */
[----:B------:R-:W-:Y:S01]  /*17b0*/  SHF.R.U32.HI R7, RZ, 0x5, R7 ;  /* 0x00000005ff077819 */ /* 0x000fe20000011607 */
[----:B------:R-:W-:Y:S01]  /*17c0*/  USHF.R.U32.HI UR7, URZ, 0x3, UR5 ;  /* 0x000000033f077899 */ /* 0x000fe20008011605 */
[----:B-1----:R-:W-:Y:S01]  /*17d0*/  LOP3.LUT R14, R9, 0x7, RZ, 0xc0, !PT ;  /* 0x00000007090e7812 */ /* 0x002fe200078ec0ff */
[----:B------:R-:W-:Y:S01]  /*17e0*/  ULDC UR10, c[0x0][0x284] ;  /* 0x0000a100000a7ab9 */ /* 0x000fe20000000800 */
[----:B------:R-:W-:Y:S01]  /*17f0*/  LOP3.LUT R9, R5, 0x1, RZ, 0xc0, !PT ;  /* 0x0000000105097812 */ /* 0x000fe200078ec0ff */
[C---:B0-----:R-:W-:Y:S01]  /*1800*/  IMAD.SHL.U32 R11, R7.reuse, 0x10, RZ ;  /* 0x00000010070b7824 */ /* 0x041fe200078e00ff */
[----:B------:R-:W-:Y:S01]  /*1810*/  ULOP3.LUT UR7, UR7, 0x1, URZ, 0xc0, !UPT ;  /* 0x0000000107077892 */ /* 0x000fe2000f8ec03f */
[----:B------:R-:W-:Y:S01]  /*1820*/  IMAD R18, R7, -0x10, -R14 ;  /* 0xfffffff007127824 */ /* 0x000fe200078e0a0e */
[----:B------:R-:W-:Y:S01]  /*1830*/  SHF.R.U32.HI R7, RZ, 0x1, R0 ;  /* 0x00000001ff077819 */ /* 0x000fe20000011600 */
[----:B------:R-:W-:Y:S01]  /*1840*/  UISETP.GT.U32.AND UP0, UPT, UR5, 0x7, UPT ;  /* 0x000000070500788c */ /* 0x000fe2000bf04070 */
[----:B------:R-:W-:Y:S01]  /*1850*/  LOP3.LUT R14, R11, 0xfffffff0, R14, 0xe2, !PT ;  /* 0xfffffff00b0e7812 */ /* 0x000fe200078ee20e */
[----:B------:R-:W-:Y:S01]  /*1860*/  IMAD R18, R9, -0x40, R18 ;  /* 0xffffffc009127824 */ /* 0x000fe200078e0212 */
[----:B------:R-:W-:Y:S01]  /*1870*/  UISETP.NE.U32.AND UP1, UPT, UR7, 0x1, UPT ;  /* 0x000000010700788c */ /* 0x000fe2000bf25070 */
[----:B------:R-:W-:Y:S01]  /*1880*/  IMAD.SHL.U32 R9, R12, 0x80, RZ ;  /* 0x000000800c097824 */ /* 0x000fe200078e00ff */
[----:B------:R-:W-:Y:S01]  /*1890*/  LOP3.LUT R14, R14, 0x40, R7, 0xf8, !PT ;  /* 0x000000400e0e7812 */ /* 0x000fe200078ef807 */
[----:B------:R-:W-:Y:S01]  /*18a0*/  ULDC.64 UR8, c[0x0][0x6d0] ;  /* 0x0001b40000087ab9 */ /* 0x000fe20000000a00 */
[----:B------:R-:W-:Y:S01]  /*18b0*/  SHF.R.S32.HI R21, RZ, 0x1f, R10 ;  /* 0x0000001fff157819 */ /* 0x000fe2000001140a */
[----:B------:R-:W-:Y:S01]  /*18c0*/  UISETP.LT.U32.AND UP0, UPT, UR6, 0x8, UP0 ;  /* 0x000000080600788c */ /* 0x000fe20008701070 */
[----:B------:R-:W-:Y:S01]  /*18d0*/  LOP3.LUT R14, R14, R9, RZ, 0xfc, !PT ;  /* 0x000000090e0e7212 */ /* 0x000fe200078efcff */
[----:B------:R-:W-:Y:S01]  /*18e0*/  UISETP.GT.U32.AND UP1, UPT, UR6, 0x7, !UP1 ;  /* 0x000000070600788c */ /* 0x000fe2000cf24070 */
[----:B---3--:R-:W-:Y:S01]  /*18f0*/  ISETP.GE.AND P0, PT, R20, R19, PT ;  /* 0x000000131400720c */ /* 0x008fe20003f06270 */
[----:B------:R-:W-:Y:S01]  /*1900*/  IMAD R11, R21, UR8, RZ ;  /* 0x00000008150b7c24 */ /* 0x000fe2000f8e02ff */
[--C-:B------:R-:W-:Y:S01]  /*1910*/  SHF.R.S32.HI R15, RZ, 0x1f, R14.reuse ;  /* 0x0000001fff0f7819 */ /* 0x100fe2000001140e */
[----:B------:R-:W-:Y:S01]  /*1920*/  USEL UR7, URZ, 0x1, !UP1 ;  /* 0x000000013f077887 */ /* 0x000fe2000c800000 */
[----:B------:R-:W-:Y:S01]  /*1930*/  ISETP.GE.OR P0, PT, R9, UR10, P0 ;  /* 0x0000000a09007c0c */ /* 0x000fe20008706670 */
[----:B------:R-:W-:Y:S01]  /*1940*/  IMAD R17, R10, UR9, R11 ;  /* 0x000000090a117c24 */ /* 0x000fe2000f8e020b */
[----:B------:R-:W-:Y:S01]  /*1950*/  LOP3.LUT R7, R0, 0x3, RZ, 0xc0, !PT ;  /* 0x0000000300077812 */ /* 0x000fe200078ec0ff */
[----:B------:R-:W-:Y:S01]  /*1960*/  IMAD.WIDE.U32 R12, R10, UR8, R14 ;  /* 0x000000080a0c7c25 */ /* 0x000fe2000f8e000e */
[----:B------:R-:W-:Y:S01]  /*1970*/  USEL UR8, URZ, 0x1, !UP0 ;  /* 0x000000013f087887 */ /* 0x000fe2000c000000 */
[----:B------:R-:W-:-:S02]  /*1980*/  WARPGROUP.DEPBAR.LE gsb0, 0x0 ;  /* 0x00008000000079c5 */ /* 0x000fc40000010000 */
[----:B------:R-:W-:Y:S01]  /*1990*/  IMAD R11, R7, -0x2, R19 ;  /* 0xfffffffe070b7824 */ /* 0x000fe200078e0213 */
[----:B------:R-:W-:Y:S01]  /*19a0*/  ULOP3.LUT UR5, UR5, 0x7, URZ, 0xc0, !UPT ;  /* 0x0000000705057892 */ /* 0x000fe2000f8ec03f */
[----:B------:R-:W-:Y:S01]  /*19b0*/  IADD3 R7, -R9, UR10, R18 ;  /* 0x0000000a09077c10 */ /* 0x000fe2000fffe112 */
[----:B------:R-:W-:Y:S01]  /*19c0*/  ULOP3.LUT UR4, UR7, UR4, UR8, 0x96, !UPT ;  /* 0x0000000407047292 */ /* 0x000fe2000f8e9608 */
[----:B------:R-:W-:Y:S02]  /*19d0*/  IMAD.IADD R13, R13, 0x1, R17 ;  /* 0x000000010d0d7824 */ /* 0x000fe400078e0211 */
[----:B------:R-:W-:Y:S01]  /*19e0*/  IMAD.IADD R9, R11, 0x1, -R20 ;  /* 0x000000010b097824 */ /* 0x000fe200078e0a14 */
[----:B------:R-:W-:Y:S08]  /*19f0*/  @P0 BRA `(.L_x_22) ;  /* 0x0000004800a40947 */ /* 0x000ff00003800000 */
[----:B------:R-:W0:Y:S01]  /*1a00*/  LDC.64 R96, c[0x0][0x6c8] ;  /* 0x0001b200ff607b82 */ /* 0x000e220000000a00 */
[----:B-----5:R-:W-:Y:S01]  /*1a10*/  ISETP.NE.AND P1, PT, R8, RZ, PT ;  /* 0x000000ff0800720c */ /* 0x020fe20003f25270 */
[----:B------:R-:W-:Y:S01]  /*1a20*/  IMAD.WIDE R16, R16, 0x80, RZ ;  /* 0x0000008010107825 */ /* 0x000fe200078e02ff */
[----:B------:R-:W-:Y:S01]  /*1a30*/  ISETP.GT.AND P0, PT, R9, RZ, PT ;  /* 0x000000ff0900720c */ /* 0x000fe20003f04270 */
[----:B------:R-:W-:Y:S02]  /*1a40*/  BSSY B0, `(.L_x_22) ;  /* 0x00004a4000007945 */ /* 0x000fe40003800000 */
[----:B------:R-:W-:Y:S01]  /*1a50*/  IMAD.SHL.U32 R11, R0, 0x2, RZ ;  /* 0x00000002000b7824 */ /* 0x000fe200078e00ff */
[----:B------:R-:W-:-:S04]  /*1a60*/  ISETP.GT.AND P5, PT, R7, RZ, P0 ;  /* 0x000000ff0700720c */ /* 0x000fc800007a4270 */
[----:B------:R-:W-:Y:S01]  /*1a70*/  LOP3.LUT R99, R16, 0x6, R11, 0xf8, !PT ;  /* 0x0000000610637812 */ /* 0x000fe200078ef80b */
[----:B0-----:R-:W-:-:S04]  /*1a80*/  IMAD R18, R17, R96, RZ ;  /* 0x0000006011127224 */ /* 0x001fc800078e02ff */
[----:B------:R-:W-:-:S04]  /*1a90*/  IMAD.WIDE.U32 R22, R99, R96, R12 ;  /* 0x0000006063167225 */ /* 0x000fc800078e000c */
[----:B------:R-:W-:-:S04]  /*1aa0*/  IMAD R11, R99, R97, R18 ;  /* 0x00000061630b7224 */ /* 0x000fc800078e0212 */
[----:B------:R-:W-:Y:S01]  /*1ab0*/  IMAD.IADD R101, R23, 0x1, R11 ;  /* 0x0000000117657824 */ /* 0x000fe200078e020b */
[----:B------:R-:W-:Y:S06]  /*1ac0*/  @!P1 BRA `(.L_x_23) ;  /* 0x0000003000f09947 */ /* 0x000fec0003800000 */
[----:B------:R-:W-:Y:S01]  /*1ad0*/  ULDC.64 UR8, c[0x0][0x6b8] ;  /* 0x0001ae0000087ab9 */ /* 0x000fe20000000a00 */
[----:B------:R-:W-:Y:S01]  /*1ae0*/  ULDC.64 UR12, c[0x0][0x6b0] ;  /* 0x0001ac00000c7ab9 */ /* 0x000fe20000000a00 */
[----:B------:R-:W-:Y:S01]  /*1af0*/  IMAD R11, R21, UR8, RZ ;  /* 0x00000008150b7c24 */ /* 0x000fe2000f8e02ff */
[----:B------:R-:W-:Y:S01]  /*1b00*/  ULDC.64 UR16, c[0x0][0x6a8] ;  /* 0x0001aa0000107ab9 */ /* 0x000fe20000000a00 */
[----:B------:R-:W-:Y:S01]  /*1b10*/  IMAD R16, R17, UR12, RZ ;  /* 0x0000000c11107c24 */ /* 0x000fe2000f8e02ff */
[----:B------:R-:W-:Y:S01]  /*1b20*/  ULDC.64 UR10, c[0x0][0x6c0] ;  /* 0x0001b000000a7ab9 */ /* 0x000fe20000000a00 */
[----:B------:R-:W-:-:S04]  /*1b30*/  IMAD.WIDE.U32 R88, R10, UR8, R14 ;  /* 0x000000080a587c25 */ /* 0x000fc8000f8e000e */
[----:B------:R-:W-:Y:S02]  /*1b40*/  IMAD R91, R10, UR9, R11 ;  /* 0x000000090a5b7c24 */ /* 0x000fe4000f8e020b */
[----:B------:R-:W-:Y:S02]  /*1b50*/  IMAD R95, R99, UR13, R16 ;  /* 0x0000000d635f7c24 */ /* 0x000fe4000f8e0210 */
[----:B------:R-:W-:Y:S02]  /*1b60*/  IMAD.IADD R17, R89, 0x1, R91 ;  /* 0x0000000159117824 */ /* 0x000fe400078e025b */
[----:B------:R-:W-:-:S04]  /*1b70*/  IMAD.MOV.U32 R16, RZ, RZ, R88 ;  /* 0x000000ffff107224 */ /* 0x000fc800078e0058 */
[----:B------:R-:W-:-:S04]  /*1b80*/  IMAD.WIDE.U32 R12, R99, UR12, R16 ;  /* 0x0000000c630c7c25 */ /* 0x000fc8000f8e0010 */
[----:B------:R-:W-:Y:S01]  /*1b90*/  IMAD.IADD R11, R13, 0x1, R95 ;  /* 0x000000010d0b7824 */ /* 0x000fe200078e025f */
[----:B------:R-:W-:-:S04]  /*1ba0*/  LEA R18, P1, R12, UR16, 0x2 ;  /* 0x000000100c127c11 */ /* 0x000fc8000f8210ff */
[----:B------:R-:W-:Y:S02]  /*1bb0*/  LEA.HI.X R19, R12, UR17, R11, 0x2, P1 ;  /* 0x000000110c137c11 */ /* 0x000fe400088f140b */
[----:B------:R-:W0:Y:S03]  /*1bc0*/  LDC.64 R12, c[0x0][0x6b0] ;  /* 0x0001ac00ff0c7b82 */ /* 0x000e260000000a00 */
[----:B------:R-:W3:Y:S01]  /*1bd0*/  @P5 LDG.E.LTC128B R11, desc[UR14][R18.64] ;  /* 0x0000000e120b5981 */ /* 0x000ee2000c1e1920 */
[C---:B------:R-:W-:Y:S01]  /*1be0*/  LEA R20, P1, R22.reuse, UR10, 0x2 ;  /* 0x0000000a16147c11 */ /* 0x040fe2000f8210ff */
[----:B------:R-:W-:Y:S01]  /*1bf0*/  BSSY B1, `(.L_x_24) ;  /* 0x0000015000017945 */ /* 0x000fe20003800000 */
[----:B------:R-:W-:Y:S02]  /*1c00*/  ISETP.GT.AND P0, PT, R7, 0x8, P0 ;  /* 0x000000080700780c */ /* 0x000fe40000704270 */
[----:B------:R-:W-:-:S02]  /*1c10*/  LEA.HI.X R21, R22, UR11, R101, 0x2, P1 ;  /* 0x0000000b16157c11 */ /* 0x000fc400088f1465 */
[----:B------:R-:W-:Y:S02]  /*1c20*/  ISETP.GT.AND P1, PT, R9, 0x1, PT ;  /* 0x000000010900780c */ /* 0x000fe40003f24270 */
[----:B------:R-:W-:Y:S01]  /*1c30*/  LEA R22, P6, R96, R20, 0x2 ;  /* 0x0000001460167211 */ /* 0x000fe200078c10ff */
[----:B0-----:R-:W-:-:S04]  /*1c40*/  IMAD.WIDE.U32 R92, R99, UR12, R12 ;  /* 0x0000000c635c7c25 */ /* 0x001fc8000f8e000c */
[----:B------:R-:W-:Y:S01]  /*1c50*/  IMAD.IADD R93, R95, 0x1, R93 ;  /* 0x000000015f5d7824 */ /* 0x000fe200078e025d */
[-C--:B------:R-:W-:Y:S01]  /*1c60*/  IADD3 R89, P2, R88, R92.reuse, RZ ;  /* 0x0000005c58597210 */ /* 0x080fe20007f5e0ff */
[----:B------:R-:W-:Y:S01]  /*1c70*/  IMAD.WIDE.U32 R12, R99, UR12, R14 ;  /* 0x0000000c630c7c25 */ /* 0x000fe2000f8e000e */
[----:B------:R-:W-:-:S03]  /*1c80*/  IADD3 R88, P4, R14, R92, RZ ;  /* 0x0000005c0e587210 */ /* 0x000fc60007f9e0ff */
[----:B------:R-:W-:Y:S02]  /*1c90*/  IMAD.IADD R13, R95, 0x1, R13 ;  /* 0x000000015f0d7824 */ /* 0x000fe400078e020d */
[----:B------:R-:W-:-:S04]  /*1ca0*/  IMAD.WIDE.U32 R12, R10, UR8, R12 ;  /* 0x000000080a0c7c25 */ /* 0x000fc8000f8e000c */
[----:B---3--:R-:W-:-:S04]  /*1cb0*/  IMAD R23, R11, R8, RZ ;  /* 0x000000080b177224 */ /* 0x008fc800078e02ff */
[----:B--2---:R-:W-:Y:S02]  /*1cc0*/  IMAD R101, R24, R6, R23 ;  /* 0x0000000618657224 */ /* 0x004fe400078e0217 */
[----:B------:R-:W-:Y:S01]  /*1cd0*/  IMAD.X R24, R93, 0x1, R17, P2 ;  /* 0x000000015d187824 */ /* 0x000fe200010e0611 */
[----:B------:R-:W-:Y:S02]  /*1ce0*/  LEA R16, P2, R89, UR16, 0x2 ;  /* 0x0000001059107c11 */ /* 0x000fe4000f8410ff */
[----:B------:R0:W-:Y:S01]  /*1cf0*/  @P5 STG.E desc[UR14][R20.64], R101 ;  /* 0x0000006514005986 */ /* 0x0001e2000c10190e */
[----:B------:R-:W-:Y:S02]  /*1d00*/  ISETP.GT.AND P5, PT, R7, RZ, P1 ;  /* 0x000000ff0700720c */ /* 0x000fe40000fa4270 */
[----:B------:R-:W-:-:S11]  /*1d10*/  LEA.HI.X R17, R89, UR17, R24, 0x2, P2 ;  /* 0x0000001159117c11 */ /* 0x000fd600090f1418 */
[----:B0-----:R-:W-:Y:S05]  /*1d20*/  @!P5 BRA `(.L_x_25) ;  /* 0x000000000004d947 */ /* 0x001fea0003800000 */
[----:B------:R0:W5:Y:S02]  /*1d30*/  LDG.E.LTC128B R11, desc[UR14][R16.64] ;  /* 0x0000000e100b7981 */ /* 0x000164000c1e1920 */
.L_x_25:
[----:B------:R-:W-:Y:S05]  /*1d40*/  BSYNC B1 ;  /* 0x0000000000017941 */ /* 0x000fea0003800000 */
.L_x_24:
[----:B-----5:R-:W-:Y:S01]  /*1d50*/  IMAD R14, R11, R8, RZ ;  /* 0x000000080b0e7224 */ /* 0x020fe200078e02ff */
[----:B------:R-:W-:Y:S01]  /*1d60*/  LEA.HI.X R23, R96, R21, R97, 0x2, P6 ;  /* 0x0000001560177211 */ /* 0x000fe200030f1461 */
[----:B------:R-:W-:Y:S01]  /*1d70*/  IMAD.IADD R13, R91, 0x1, R13 ;  /* 0x000000015b0d7824 */ /* 0x000fe200078e020d */
[C---:B------:R-:W-:Y:S01]  /*1d80*/  LEA R24, P2, R12.reuse, UR16, 0x2 ;  /* 0x000000100c187c11 */ /* 0x040fe2000f8410ff */
[----:B------:R-:W-:Y:S01]  /*1d90*/  IMAD R95, R25, R6, R14 ;  /* 0x00000006195f7224 */ /* 0x000fe200078e020e */
[----:B------:R-:W-:Y:S01]  /*1da0*/  BSSY B1, `(.L_x_26) ;  /* 0x0000007000017945 */ /* 0x000fe20003800000 */
[----:B------:R-:W-:Y:S01]  /*1db0*/  IMAD.X R89, R15, 0x1, R93, P4 ;  /* 0x000000010f597824 */ /* 0x000fe200020e065d */
[----:B------:R-:W-:Y:S01]  /*1dc0*/  LEA.HI.X R25, R12, UR17, R13, 0x2, P2 ;  /* 0x000000110c197c11 */ /* 0x000fe200090f140d */
[----:B------:R-:W-:Y:S01]  /*1dd0*/  IMAD.MOV.U32 R15, RZ, RZ, R11 ;  /* 0x000000ffff0f7224 */ /* 0x000fe200078e000b */
[----:B------:R1:W-:Y:S01]  /*1de0*/  @P5 STG.E desc[UR14][R22.64], R95 ;  /* 0x0000005f16005986 */ /* 0x0003e2000c10190e */
[----:B------:R-:W-:Y:S06]  /*1df0*/  @!P0 BRA `(.L_x_27) ;  /* 0x0000000000048947 */ /* 0x000fec0003800000 */
[----:B------:R2:W5:Y:S02]  /*1e00*/  LDG.E.LTC128B R15, desc[UR14][R24.64+0x20] ;  /* 0x0000200e180f7981 */ /* 0x000564000c1e1920 */
.L_x_27:
[----:B------:R-:W-:Y:S05]  /*1e10*/  BSYNC B1 ;  /* 0x0000000000017941 */ /* 0x000fea0003800000 */
.L_x_26:
[----:B------:R-:W-:Y:S01]  /*1e20*/  IMAD.WIDE.U32 R10, R10, UR8, R88 ;  /* 0x000000080a0a7c25 */ /* 0x000fe2000f8e0058 */
[----:B------:R-:W-:Y:S01]  /*1e30*/  ISETP.GT.AND P1, PT, R7, 0x8, P1 ;  /* 0x000000080700780c */ /* 0x000fe20000f24270 */
[----:B------:R-:W-:Y:S01]  /*1e40*/  USHF.L.U64.HI UR10, UR12, 0x5, UR13 ;  /* 0x000000050c0a7899 */ /* 0x000fe2000801020d */
[----:B------:R-:W-:Y:S01]  /*1e50*/  ISETP.GT.AND P2, PT, R9, 0x8, PT ;  /* 0x000000080900780c */ /* 0x000fe20003f44270 */
[----:B-----5:R-:W-:Y:S01]  /*1e60*/  IMAD R13, R15, R8, RZ ;  /* 0x000000080f0d7224 */ /* 0x020fe200078e02ff */
[----:B------:R-:W-:Y:S01]  /*1e70*/  LEA R12, P5, R10, UR16, 0x2 ;  /* 0x000000100a0c7c11 */ /* 0x000fe2000f8a10ff */
[----:B------:R-:W-:Y:S01]  /*1e80*/  IMAD.IADD R11, R91, 0x1, R11 ;  /* 0x000000015b0b7824 */ /* 0x000fe200078e020b */
[----:B------:R-:W-:Y:S01]  /*1e90*/  USHF.L.U32 UR9, UR12, 0x5, URZ ;  /* 0x000000050c097899 */ /* 0x000fe2000800063f */
[----:B------:R-:W-:Y:S01]  /*1ea0*/  IMAD R89, R26, R6, R13 ;  /* 0x000000061a597224 */ /* 0x000fe200078e020d */
[----:B------:R-:W-:Y:S01]  /*1eb0*/  BSSY B1, `(.L_x_28) ;  /* 0x0000009000017945 */ /* 0x000fe20003800000 */
[----:B------:R-:W-:Y:S01]  /*1ec0*/  ISETP.GT.AND P4, PT, R7, RZ, P2 ;  /* 0x000000ff0700720c */ /* 0x000fe20001784270 */
[----:B--2---:R-:W-:Y:S01]  /*1ed0*/  IMAD.MOV.U32 R25, RZ, RZ, R15 ;  /* 0x000000ffff197224 */ /* 0x004fe200078e000f */
[----:B------:R-:W-:Y:S01]  /*1ee0*/  LEA.HI.X R13, R10, UR17, R11, 0x2, P5 ;  /* 0x000000110a0d7c11 */ /* 0x000fe2000a8f140b */
[----:B------:R-:W-:-:S02]  /*1ef0*/  @P0 IMAD.MOV.U32 R10, RZ, RZ, R20 ;  /* 0x000000ffff0a0224 */ /* 0x000fc400078e0014 */
[----:B------:R-:W-:-:S05]  /*1f00*/  @P0 IMAD.MOV.U32 R11, RZ, RZ, R21 ;  /* 0x000000ffff0b0224 */ /* 0x000fca00078e0015 */
[----:B------:R2:W-:Y:S01]  /*1f10*/  @P0 STG.E desc[UR14][R10.64+0x20], R89 ;  /* 0x000020590a000986 */ /* 0x0005e2000c10190e */
[----:B------:R-:W-:Y:S05]  /*1f20*/  @!P1 BRA `(.L_x_29) ;  /* 0x0000000000049947 */ /* 0x000fea0003800000 */
[----:B------:R3:W5:Y:S02]  /*1f30*/  LDG.E.LTC128B R25, desc[UR14][R12.64+0x20] ;  /* 0x0000200e0c197981 */ /* 0x000764000c1e1920 */
.L_x_29:
[----:B------:R-:W-:Y:S05]  /*1f40*/  BSYNC B1 ;  /* 0x0000000000017941 */ /* 0x000fea0003800000 */
.L_x_28:
[----:B--2--5:R-:W-:Y:S01]  /*1f50*/  IMAD R10, R25, R8, RZ ;  /* 0x00000008190a7224 */ /* 0x024fe200078e02ff */
[----:B------:R-:W-:Y:S01]  /*1f60*/  IADD3 R14, P0, R18, UR9, RZ ;  /* 0x00000009120e7c10 */ /* 0x000fe2000ff1e0ff */
[----:B------:R-:W-:Y:S02]  /*1f70*/  IMAD.MOV.U32 R91, RZ, RZ, R25 ;  /* 0x000000ffff5b7224 */ /* 0x000fe400078e0019 */
[----:B------:R-:W-:Y:S01]  /*1f80*/  IMAD R89, R27, R6, R10 ;  /* 0x000000061b597224 */ /* 0x000fe200078e020a */
[----:B------:R-:W-:Y:S01]  /*1f90*/  IADD3.X R15, R19, UR10, RZ, P0, !PT ;  /* 0x0000000a130f7c10 */ /* 0x000fe200087fe4ff */
[----:B---3--:R-:W-:Y:S02]  /*1fa0*/  @P1 IMAD.MOV.U32 R12, RZ, RZ, R22 ;  /* 0x000000ffff0c1224 */ /* 0x008fe400078e0016 */
[----:B------:R-:W-:-:S05]  /*1fb0*/  @P1 IMAD.MOV.U32 R13, RZ, RZ, R23 ;  /* 0x000000ffff0d1224 */ /* 0x000fca00078e0017 */
[----:B------:R2:W-:Y:S04]  /*1fc0*/  @P1 STG.E desc[UR14][R12.64+0x20], R89 ;  /* 0x000020590c001986 */ /* 0x0005e8000c10190e */
[----:B------:R-:W3:Y:S01]  /*1fd0*/  @P4 LDG.E.LTC128B R91, desc[UR14][R14.64] ;  /* 0x0000000e0e5b4981 */ /* 0x000ee2000c1e1920 */
[C---:B------:R-:W-:Y:S01]  /*1fe0*/  IMAD.SHL.U32 R11, R96.reuse, 0x20, RZ ;  /* 0x00000020600b7824 */ /* 0x040fe200078e00ff */
[----:B------:R-:W-:Y:S01]  /*1ff0*/  SHF.L.U64.HI R10, R96, 0x5, R97 ;  /* 0x00000005600a7819 */ /* 0x000fe20000010261 */
[----:B------:R-:W-:Y:S01]  /*2000*/  BSSY B1, `(.L_x_30) ;  /* 0x000000c000017945 */ /* 0x000fe20003800000 */
[----:B------:R-:W-:Y:S02]  /*2010*/  ISETP.GT.AND P0, PT, R9, 0x9, PT ;  /* 0x000000090900780c */ /* 0x000fe40003f04270 */
[----:B------:R-:W-:-:S02]  /*2020*/  IADD3 R24, P5, R11, R20, RZ ;  /* 0x000000140b187210 */ /* 0x000fc40007fbe0ff */
[----:B------:R-:W-:-:S03]  /*2030*/  ISETP.GT.AND P1, PT, R7, RZ, P0 ;  /* 0x000000ff0700720c */ /* 0x000fc60000724270 */
[----:B------:R-:W-:Y:S01]  /*2040*/  IMAD.X R25, R10, 0x1, R21, P5 ;  /* 0x000000010a197824 */ /* 0x000fe200028e0615 */
[----:B------:R-:W-:Y:S01]  /*2050*/  IADD3 R26, P5, R16, UR9, RZ ;  /* 0x00000009101a7c10 */ /* 0x000fe2000ffbe0ff */
[----:B---3--:R-:W-:-:S04]  /*2060*/  IMAD R27, R91, R8, RZ ;  /* 0x000000085b1b7224 */ /* 0x008fc800078e02ff */
[----:B------:R-:W-:Y:S01]  /*2070*/  IMAD R93, R28, R6, R27 ;  /* 0x000000061c5d7224 */ /* 0x000fe200078e021b */
[----:B------:R-:W-:-:S04]  /*2080*/  IADD3.X R27, R17, UR10, RZ, P5, !PT ;  /* 0x0000000a111b7c10 */ /* 0x000fc8000affe4ff */
[----:B------:R2:W-:Y:S01]  /*2090*/  @P4 STG.E desc[UR14][R24.64], R93 ;  /* 0x0000005d18004986 */ /* 0x0005e2000c10190e */
[----:B------:R-:W-:Y:S05]  /*20a0*/  @!P1 BRA `(.L_x_31) ;  /* 0x0000000000049947 */ /* 0x000fea0003800000 */
[----:B------:R3:W5:Y:S02]  /*20b0*/  LDG.E.LTC128B R91, desc[UR14][R26.64] ;  /* 0x0000000e1a5b7981 */ /* 0x000764000c1e1920 */
.L_x_31:
[----:B------:R-:W-:Y:S05]  /*20c0*/  BSYNC B1 ;  /* 0x0000000000017941 */ /* 0x000fea0003800000 */
.L_x_30:
[----:B------:R-:W-:Y:S01]  /*20d0*/  UIADD3 UR7, UP0, UR9, 0x20, URZ ;  /* 0x0000002009077890 */ /* 0x000fe2000ff1e03f */
[----:B------:R-:W-:Y:S01]  /*20e0*/  ISETP.GT.AND P2, PT, R7, 0x8, P2 ;  /* 0x000000080700780c */ /* 0x000fe20001744270 */
[----:B--2--5:R-:W-:Y:S01]  /*20f0*/  IMAD R12, R91, R8, RZ ;  /* 0x000000085b0c7224 */ /* 0x024fe200078e02ff */
[----:B------:R-:W-:Y:S01]  /*2100*/  IADD3 R88, P4, R11, R22, RZ ;  /* 0x000000160b587210 */ /* 0x000fe20007f9e0ff */
[----:B------:R-:W-:Y:S02]  /*2110*/  UIADD3.X UR8, URZ, UR10, URZ, UP0, !UPT ;  /* 0x0000000a3f087290 */ /* 0x000fe400087fe43f */
[----:B------:R-:W-:Y:S01]  /*2120*/  IADD3 R18, P5, R18, UR7, RZ ;  /* 0x0000000712127c10 */ /* 0x000fe2000ffbe0ff */
[----:B------:R-:W-:Y:S02]  /*2130*/  IMAD R93, R29, R6, R12 ;  /* 0x000000061d5d7224 */ /* 0x000fe400078e020c */
[----:B------:R-:W-:Y:S01]  /*2140*/  IMAD.X R89, R10, 0x1, R23, P4 ;  /* 0x000000010a597824 */ /* 0x000fe200020e0617 */
[----:B------:R-:W-:-:S04]  /*2150*/  IADD3.X R19, R19, UR8, RZ, P5, !PT ;  /* 0x0000000813137c10 */ /* 0x000fc8000affe4ff */
[----:B------:R2:W-:Y:S04]  /*2160*/  @P1 STG.E desc[UR14][R88.64], R93 ;  /* 0x0000005d58001986 */ /* 0x0005e8000c10190e */
[----:B------:R-:W4:Y:S01]  /*2170*/  @P2 LDG.E.LTC128B R91, desc[UR14][R18.64] ;  /* 0x0000000e125b2981 */ /* 0x000f22000c1e1920 */
[----:B------:R-:W-:Y:S01]  /*2180*/  IADD3 R13, P1, R11, 0x20, RZ ;  /* 0x000000200b0d7810 */ /* 0x000fe20007f3e0ff */
[----:B------:R-:W-:Y:S01]  /*2190*/  BSSY B1, `(.L_x_32) ;  /* 0x000000c000017945 */ /* 0x000fe20003800000 */
[----:B------:R-:W-:Y:S02]  /*21a0*/  ISETP.GT.AND P4, PT, R7, 0x8, P0 ;  /* 0x000000080700780c */ /* 0x000fe40000784270 */
[----:B------:R-:W-:Y:S01]  /*21b0*/  IADD3 R20, P5, R13, R20, RZ ;  /* 0x000000140d147210 */ /* 0x000fe20007fbe0ff */
[----:B------:R-:W-:Y:S01]  /*21c0*/  IMAD.X R12, RZ, RZ, R10, P1 ;  /* 0x000000ffff0c7224 */ /* 0x000fe200008e060a */
[----:B0-----:R-:W-:-:S03]  /*21d0*/  IADD3 R16, P0, R16, UR7, RZ ;  /* 0x0000000710107c10 */ /* 0x001fc6000ff1e0ff */
[----:B------:R-:W-:Y:S01]  /*21e0*/  IMAD.X R21, R12, 0x1, R21, P5 ;  /* 0x000000010c157824 */ /* 0x000fe200028e0615 */
[----:B------:R-:W-:Y:S01]  /*21f0*/  IADD3.X R17, R17, UR8, RZ, P0, !PT ;  /* 0x0000000811117c10 */ /* 0x000fe200087fe4ff */
[----:B----4-:R-:W-:-:S04]  /*2200*/  IMAD R29, R91, R8, RZ ;  /* 0x000000085b1d7224 */ /* 0x010fc800078e02ff */
[----:B------:R-:W-:-:S05]  /*2210*/  IMAD R29, R30, R6, R29 ;  /* 0x000000061e1d7224 */ /* 0x000fca00078e021d */
[----:B------:R2:W-:Y:S01]  /*2220*/  @P2 STG.E desc[UR14][R20.64], R29 ;  /* 0x0000001d14002986 */ /* 0x0005e2000c10190e */
[----:B------:R-:W-:Y:S05]  /*2230*/  @!P4 BRA `(.L_x_33) ;  /* 0x000000000004c947 */ /* 0x000fea0003800000 */
[----:B------:R0:W5:Y:S02]  /*2240*/  LDG.E.LTC128B R91, desc[UR14][R16.64] ;  /* 0x0000000e105b7981 */ /* 0x000164000c1e1920 */
.L_x_33:
[----:B------:R-:W-:Y:S05]  /*2250*/  BSYNC B1 ;  /* 0x0000000000017941 */ /* 0x000fea0003800000 */
.L_x_32:
[----:B0----5:R-:W-:Y:S01]  /*2260*/  IMAD R17, R91, R8, RZ ;  /* 0x000000085b117224 */ /* 0x021fe200078e02ff */
[----:B------:R-:W-:Y:S01]  /*2270*/  IADD3 R16, P2, R13, R22, RZ ;  /* 0x000000160d107210 */ /* 0x000fe20007f5e0ff */
[----:B------:R-:W-:Y:S01]  /*2280*/  BSSY B1, `(.L_x_34) ;  /* 0x000000c000017945 */ /* 0x000fe20003800000 */
[----:B------:R-:W-:Y:S01]  /*2290*/  ISETP.GT.AND P1, PT, R9, 0x10, PT ;  /* 0x000000100900780c */ /* 0x000fe20003f24270 */
[----:B------:R-:W-:Y:S01]  /*22a0*/  IMAD R31, R31, R6, R17 ;  /* 0x000000061f1f7224 */ /* 0x000fe200078e0211 */
[----:B------:R-:W-:Y:S01]  /*22b0*/  ISETP.GT.AND P0, PT, R9, 0x11, PT ;  /* 0x000000110900780c */ /* 0x000fe20003f04270 */
[----:B------:R-:W-:Y:S01]  /*22c0*/  IMAD.X R17, R12, 0x1, R23, P2 ;  /* 0x000000010c117824 */ /* 0x000fe200010e0617 */
[----:B------:R-:W-:Y:S02]  /*22d0*/  ISETP.GT.AND P5, PT, R7, RZ, P1 ;  /* 0x000000ff0700720c */ /* 0x000fe40000fa4270 */
[----:B------:R-:W-:Y:S02]  /*22e0*/  IADD3 R18, P2, R14, UR9, RZ ;  /* 0x000000090e127c10 */ /* 0x000fe4000ff5e0ff */
[----:B------:R0:W-:Y:S01]  /*22f0*/  @P4 STG.E desc[UR14][R16.64], R31 ;  /* 0x0000001f10004986 */ /* 0x0001e2000c10190e */
[----:B--2---:R-:W-:-:S02]  /*2300*/  IADD3 R20, P6, R24, R11, RZ ;  /* 0x0000000b18147210 */ /* 0x004fc40007fde0ff */
[----:B------:R-:W-:-:S06]  /*2310*/  IADD3.X R19, R15, UR10, RZ, P2, !PT ;  /* 0x0000000a0f137c10 */ /* 0x000fcc00097fe4ff */
[----:B------:R-:W-:Y:S05]  /*2320*/  @!P5 BRA `(.L_x_35) ;  /* 0x000000000004d947 */ /* 0x000fea0003800000 */
[----:B------:R2:W5:Y:S02]  /*2330*/  LDG.E.LTC128B R91, desc[UR14][R18.64] ;  /* 0x0000000e125b7981 */ /* 0x000564000c1e1920 */
.L_x_35:
[----:B------:R-:W-:Y:S05]  /*2340*/  BSYNC B1 ;  /* 0x0000000000017941 */ /* 0x000fea0003800000 */
.L_x_34:
[----:B0----5:R-:W-:Y:S01]  /*2350*/  IMAD R17, R91, R8, RZ ;  /* 0x000000085b117224 */ /* 0x021fe200078e02ff */
[----:B------:R-:W-:Y:S01]  /*2360*/  ISETP.GT.AND P2, PT, R7, RZ, P0 ;  /* 0x000000ff0700720c */ /* 0x000fe20000744270 */
[----:B------:R-:W-:Y:S01]  /*2370*/  IMAD.X R21, R25, 0x1, R10, P6 ;  /* 0x0000000119157824 */ /* 0x000fe200030e060a */
[----:B------:R-:W-:Y:S01]  /*2380*/  IADD3 R16, P6, R26, UR9, RZ ;  /* 0x000000091a107c10 */ /* 0x000fe2000ffde0ff */
[----:B-1----:R-:W-:Y:S01]  /*2390*/  IMAD R23, R32, R6, R17 ;  /* 0x0000000620177224 */ /* 0x002fe200078e0211 */
[----:B------:R-:W-:Y:S01]  /*23a0*/  BSSY B1, `(.L_x_36) ;  /* 0x0000006000017945 */ /* 0x000fe20003800000 */
[----:B------:R-:W-:Y:S02]  /*23b0*/  IADD3 R22, P4, R88, R11, RZ ;  /* 0x0000000b58167210 */ /* 0x000fe40007f9e0ff */
[----:B------:R-:W-:Y:S01]  /*23c0*/  IADD3.X R17, R27, UR10, RZ, P6, !PT ;  /* 0x0000000a1b117c10 */ /* 0x000fe2000b7fe4ff */
[----:B------:R0:W-:Y:S05]  /*23d0*/  @P5 STG.E desc[UR14][R20.64], R23 ;  /* 0x0000001714005986 */ /* 0x0001ea000c10190e */
[----:B------:R-:W-:Y:S05]  /*23e0*/  @!P2 BRA `(.L_x_37) ;  /* 0x000000000004a947 */ /* 0x000fea0003800000 */
[----:B------:R1:W5:Y:S02]  /*23f0*/  LDG.E.LTC128B R91, desc[UR14][R16.64] ;  /* 0x0000000e105b7981 */ /* 0x000364000c1e1920 */
.L_x_37:
[----:B------:R-:W-:Y:S05]  /*2400*/  BSYNC B1 ;  /* 0x0000000000017941 */ /* 0x000fea0003800000 */
.L_x_36:
[----:B-----5:R-:W-:Y:S01]  /*2410*/  IMAD R28, R91, R8, RZ ;  /* 0x000000085b1c7224 */ /* 0x020fe200078e02ff */
[----:B------:R-:W-:Y:S01]  /*2420*/  ISETP.GT.AND P1, PT, R7, 0x8, P1 ;  /* 0x000000080700780c */ /* 0x000fe20000f24270 */
[----:B0-----:R-:W-:Y:S01]  /*2430*/  IMAD.X R23, R89, 0x1, R10, P4 ;  /* 0x0000000159177824 */ /* 0x001fe200020e060a */
[----:B------:R-:W-:Y:S01]  /*2440*/  IADD3 R14, P4, R14, UR7, RZ ;  /* 0x000000070e0e7c10 */ /* 0x000fe2000ff9e0ff */
[----:B------:R-:W-:Y:S01]  /*2450*/  IMAD R33, R33, R6, R28 ;  /* 0x0000000621217224 */ /* 0x000fe200078e021c */
[----:B------:R-:W-:Y:S01]  /*2460*/  BSSY B1, `(.L_x_38) ;  /* 0x0000006000017945 */ /* 0x000fe20003800000 */
[----:B------:R-:W-:Y:S02]  /*2470*/  IADD3 R28, P5, R13, R24, RZ ;  /* 0x000000180d1c7210 */ /* 0x000fe40007fbe0ff */
[----:B------:R-:W-:Y:S01]  /*2480*/  IADD3.X R15, R15, UR8, RZ, P4, !PT ;  /* 0x000000080f0f7c10 */ /* 0x000fe2000a7fe4ff */
[----:B------:R0:W-:Y:S05]  /*2490*/  @P2 STG.E desc[UR14][R22.64], R33 ;  /* 0x0000002116002986 */ /* 0x0001ea000c10190e */
[----:B------:R-:W-:Y:S05]  /*24a0*/  @!P1 BRA `(.L_x_39) ;  /* 0x0000000000049947 */ /* 0x000fea0003800000 */
[----:B------:R4:W5:Y:S02]  /*24b0*/  LDG.E.LTC128B R91, desc[UR14][R14.64] ;  /* 0x0000000e0e5b7981 */ /* 0x000964000c1e1920 */
.L_x_39:
[----:B------:R-:W-:Y:S05]  /*24c0*/  BSYNC B1 ;  /* 0x0000000000017941 */ /* 0x000fea0003800000 */
.L_x_38:
[----:B----45:R-:W-:Y:S01]  /*24d0*/  IMAD R15, R91, R8, RZ ;  /* 0x000000085b0f7224 */ /* 0x030fe200078e02ff */
[----:B------:R-:W-:Y:S01]  /*24e0*/  ISETP.GT.AND P2, PT, R7, 0x8, P0 ;  /* 0x000000080700780c */ /* 0x000fe20000744270 */
[----:B------:R-:W-:Y:S01]  /*24f0*/  IMAD.X R29, R12, 0x1, R25, P5 ;  /* 0x000000010c1d7824 */ /* 0x000fe200028e0619 */
[----:B------:R-:W-:Y:S01]  /*2500*/  IADD3 R14, P0, R26, UR7, RZ ;  /* 0x000000071a0e7c10 */ /* 0x000fe2000ff1e0ff */
[----:B------:R-:W-:Y:S01]  /*2510*/  IMAD R25, R34, R6, R15 ;  /* 0x0000000622197224 */ /* 0x000fe200078e020f */
[----:B------:R-:W-:Y:S02]  /*2520*/  BSSY B1, `(.L_x_40) ;  /* 0x0000005000017945 */ /* 0x000fe40003800000 */
[----:B------:R-:W-:Y:S02]  /*2530*/  IADD3.X R15, R27, UR8, RZ, P0, !PT ;  /* 0x000000081b0f7c10 */ /* 0x000fe400087fe4ff */
[----:B------:R4:W-:Y:S05]  /*2540*/  @P1 STG.E desc[UR14][R28.64], R25 ;  /* 0x000000191c001986 */ /* 0x0009ea000c10190e */
[----:B------:R-:W-:Y:S05]  /*2550*/  @!P2 BRA `(.L_x_41) ;  /* 0x000000000004a947 */ /* 0x000fea0003800000 */
[----:B------:R0:W5:Y:S02]  /*2560*/  LDG.E.LTC128B R91, desc[UR14][R14.64] ;  /* 0x0000000e0e5b7981 */ /* 0x000164000c1e1920 */
.L_x_41:
[----:B------:R-:W-:Y:S05]  /*2570*/  BSYNC B1 ;  /* 0x0000000000017941 */ /* 0x000fea0003800000 */
.L_x_40:
[----:B0----5:R-:W-:Y:S01]  /*2580*/  IMAD R15, R91, R8, RZ ;  /* 0x000000085b0f7224 */ /* 0x021fe200078e02ff */
[----:B------:R-:W-:Y:S01]  /*2590*/  IADD3 R14, P5, R13, R88, RZ ;  /* 0x000000580d0e7210 */ /* 0x000fe20007fbe0ff */
[----:B------:R-:W-:Y:S01]  /*25a0*/  BSSY B1, `(.L_x_42) ;  /* 0x000000c000017945 */ /* 0x000fe20003800000 */
[----:B------:R-:W-:Y:S01]  /*25b0*/  ISETP.GT.AND P1, PT, R9, 0x18, PT ;  /* 0x000000180900780c */ /* 0x000fe20003f24270 */
[----:B------:R-:W-:Y:S01]  /*25c0*/  IMAD R35, R35, R6, R15 ;  /* 0x0000000623237224 */ /* 0x000fe200078e020f */
[----:B------:R-:W-:Y:S01]  /*25d0*/  IADD3 R24, P6, R18, UR9, RZ ;  /* 0x0000000912187c10 */ /* 0x000fe2000ffde0ff */
[----:B------:R-:W-:Y:S01]  /*25e0*/  IMAD.X R15, R12, 0x1, R89, P5 ;  /* 0x000000010c0f7824 */ /* 0x000fe200028e0659 */
[----:B------:R-:W-:Y:S02]  /*25f0*/  ISETP.GT.AND P4, PT, R7, RZ, P1 ;  /* 0x000000ff0700720c */ /* 0x000fe40000f84270 */
[----:B------:R-:W-:Y:S02]  /*2600*/  ISETP.GT.AND P0, PT, R9, 0x19, PT ;  /* 0x000000190900780c */ /* 0x000fe40003f04270 */
[----:B------:R0:W-:Y:S01]  /*2610*/  @P2 STG.E desc[UR14][R14.64], R35 ;  /* 0x000000230e002986 */ /* 0x0001e2000c10190e */
[----:B---3--:R-:W-:-:S02]  /*2620*/  IADD3 R26, P5, R20, R11, RZ ;  /* 0x0000000b141a7210 */ /* 0x008fc40007fbe0ff */
[----:B----4-:R-:W-:-:S06]  /*2630*/  IADD3.X R25, R19, UR10, RZ, P6, !PT ;  /* 0x0000000a13197c10 */ /* 0x010fcc000b7fe4ff */
[----:B------:R-:W-:Y:S05]  /*2640*/  @!P4 BRA `(.L_x_43) ;  /* 0x000000000004c947 */ /* 0x000fea0003800000 */
[----:B------:R3:W5:Y:S02]  /*2650*/  LDG.E.LTC128B R91, desc[UR14][R24.64] ;  /* 0x0000000e185b7981 */ /* 0x000764000c1e1920 */
.L_x_43:
[----:B------:R-:W-:Y:S05]  /*2660*/  BSYNC B1 ;  /* 0x0000000000017941 */ /* 0x000fea0003800000 */
.L_x_42:
[----:B0----5:R-:W-:Y:S01]  /*2670*/  IMAD R15, R91, R8, RZ ;  /* 0x000000085b0f7224 */ /* 0x021fe200078e02ff */
[----:B------:R-:W-:Y:S01]  /*2680*/  ISETP.GT.AND P2, PT, R7, RZ, P0 ;  /* 0x000000ff0700720c */ /* 0x000fe20000744270 */
[----:B------:R-:W-:Y:S01]  /*2690*/  IMAD.X R27, R21, 0x1, R10, P5 ;  /* 0x00000001151b7824 */ /* 0x000fe200028e060a */
        /* <DEDUP_REMOVED lines=8> */
.L_x_45:
[----:B------:R-:W-:Y:S05]  /*2720*/  BSYNC B1 ;  /* 0x0000000000017941 */ /* 0x000fea0003800000 */
.L_x_44:
[----:B-----5:R-:W-:Y:S01]  /*2730*/  IMAD R30, R91, R8, RZ ;  /* 0x000000085b1e7224 */ /* 0x020fe200078e02ff */
[----:B------:R-:W-:Y:S01]  /*2740*/  ISETP.GT.AND P1, PT, R7, 0x8, P1 ;  /* 0x000000080700780c */ /* 0x000fe20000f24270 */
[----:B0-----:R-:W-:Y:S01]  /*2750*/  IMAD.X R29, R23, 0x1, R10, P5 ;  /* 0x00000001171d7824 */ /* 0x001fe200028e060a */
[----:B--2---:R-:W-:Y:S01]  /*2760*/  IADD3 R18, P4, R18, UR7, RZ ;  /* 0x0000000712127c10 */ /* 0x004fe2000ff9e0ff */
[----:B------:R-:W-:Y:S01]  /*2770*/  IMAD R37, R37, R6, R30 ;  /* 0x0000000625257224 */ /* 0x000fe200078e021e */
[----:B------:R-:W-:Y:S01]  /*2780*/  BSSY B1, `(.L_x_46) ;  /* 0x0000006000017945 */ /* 0x000fe20003800000 */
[----:B------:R-:W-:Y:S02]  /*2790*/  IADD3 R30, P5, R20, R13, RZ ;  /* 0x0000000d141e7210 */ /* 0x000fe40007fbe0ff */
[----:B------:R-:W-:Y:S01]  /*27a0*/  IADD3.X R19, R19, UR8, RZ, P4, !PT ;  /* 0x0000000813137c10 */ /* 0x000fe2000a7fe4ff */
[----:B------:R0:W-:Y:S05]  /*27b0*/  @P2 STG.E desc[UR14][R28.64], R37 ;  /* 0x000000251c002986 */ /* 0x0001ea000c10190e */
[----:B------:R-:W-:Y:S05]  /*27c0*/  @!P1 BRA `(.L_x_47) ;  /* 0x0000000000049947 */ /* 0x000fea0003800000 */
[----:B------:R2:W5:Y:S02]  /*27d0*/  LDG.E.LTC128B R91, desc[UR14][R18.64] ;  /* 0x0000000e125b7981 */ /* 0x000564000c1e1920 */
.L_x_47:
[----:B------:R-:W-:Y:S05]  /*27e0*/  BSYNC B1 ;  /* 0x0000000000017941 */ /* 0x000fea0003800000 */
.L_x_46:
[----:B--2--5:R-:W-:Y:S01]  /*27f0*/  IMAD R19, R91, R8, RZ ;  /* 0x000000085b137224 */ /* 0x024fe200078e02ff */
[----:B------:R-:W-:Y:S01]  /*2800*/  ISETP.GT.AND P2, PT, R7, 0x8, P0 ;  /* 0x000000080700780c */ /* 0x000fe20000744270 */
[----:B------:R-:W-:Y:S01]  /*2810*/  IMAD.X R31, R21, 0x1, R12, P5 ;  /* 0x00000001151f7824 */ /* 0x000fe200028e060c */
[----:B-1----:R-:W-:Y:S01]  /*2820*/  IADD3 R16, P0, R16, UR7, RZ ;  /* 0x0000000710107c10 */ /* 0x002fe2000ff1e0ff */
[----:B------:R-:W-:Y:S01]  /*2830*/  IMAD R19, R38, R6, R19 ;  /* 0x0000000626137224 */ /* 0x000fe200078e0213 */
[----:B------:R-:W-:Y:S02]  /*2840*/  BSSY B1, `(.L_x_48) ;  /* 0x0000005000017945 */ /* 0x000fe40003800000 */
[----:B------:R-:W-:Y:S02]  /*2850*/  IADD3.X R17, R17, UR8, RZ, P0, !PT ;  /* 0x0000000811117c10 */ /* 0x000fe400087fe4ff */
[----:B------:R1:W-:Y:S05]  /*2860*/  @P1 STG.E desc[UR14][R30.64], R19 ;  /* 0x000000131e001986 */ /* 0x0003ea000c10190e */
[----:B------:R-:W-:Y:S05]  /*2870*/  @!P2 BRA `(.L_x_49) ;  /* 0x000000000004a947 */ /* 0x000fea0003800000 */
[----:B------:R2:W5:Y:S02]  /*2880*/  LDG.E.LTC128B R91, desc[UR14][R16.64] ;  /* 0x0000000e105b7981 */ /* 0x000564000c1e1920 */
.L_x_49:
[----:B------:R-:W-:Y:S05]  /*2890*/  BSYNC B1 ;  /* 0x0000000000017941 */ /* 0x000fea0003800000 */
.L_x_48:
[----:B--2--5:R-:W-:Y:S01]  /*28a0*/  IMAD R17, R91, R8, RZ ;  /* 0x000000085b117224 */ /* 0x024fe200078e02ff */
        /* <DEDUP_REMOVED lines=9> */
[----:B------:R-:W-:-:S02]  /*2940*/  IADD3 R20, P5, R26, R11, RZ ;  /* 0x0000000b1a147210 */ /* 0x000fc40007fbe0ff */
[----:B-1----:R-:W-:-:S06]  /*2950*/  IADD3.X R19, R25, UR10, RZ, P6, !PT ;  /* 0x0000000a19137c10 */ /* 0x002fcc000b7fe4ff */
[----:B------:R-:W-:Y:S05]  /*2960*/  @!P4 BRA `(.L_x_51) ;  /* 0x000000000004c947 */ /* 0x000fea0003800000 */
[----:B------:R1:W5:Y:S02]  /*2970*/  LDG.E.LTC128B R91, desc[UR14][R18.64] ;  /* 0x0000000e125b7981 */ /* 0x000364000c1e1920 */
.L_x_51:
[----:B------:R-:W-:Y:S05]  /*2980*/  BSYNC B1 ;  /* 0x0000000000017941 */ /* 0x000fea0003800000 */
.L_x_50:
[----:B--2--5:R-:W-:Y:S01]  /*2990*/  IMAD R17, R91, R8, RZ ;  /* 0x000000085b117224 */ /* 0x024fe200078e02ff */
        /* <DEDUP_REMOVED lines=10> */
.L_x_53:
[----:B------:R-:W-:Y:S05]  /*2a40*/  BSYNC B1 ;  /* 0x0000000000017941 */ /* 0x000fea0003800000 */
.L_x_52:
[----:B-----5:R-:W-:Y:S01]  /*2a50*/  IMAD R30, R91, R8, RZ ;  /* 0x000000085b1e7224 */ /* 0x020fe200078e02ff */
[----:B------:R-:W-:Y:S01]  /*2a60*/  ISETP.GT.AND P1, PT, R7, 0x8, P1 ;  /* 0x000000080700780c */ /* 0x000fe20000f24270 */
[----:B--2---:R-:W-:Y:S01]  /*2a70*/  IMAD.X R23, R29, 0x1, R10, P5 ;  /* 0x000000011d177824 */ /* 0x004fe200028e060a */
[----:B---3--:R-:W-:Y:S01]  /*2a80*/  IADD3 R24, P4, R24, UR7, RZ ;  /* 0x0000000718187c10 */ /* 0x008fe2000ff9e0ff */
[----:B------:R-:W-:Y:S01]  /*2a90*/  IMAD R41, R41, R6, R30 ;  /* 0x0000000629297224 */ /* 0x000fe200078e021e */
[----:B------:R-:W-:Y:S01]  /*2aa0*/  BSSY B1, `(.L_x_54) ;  /* 0x0000006000017945 */ /* 0x000fe20003800000 */
[----:B------:R-:W-:Y:S02]  /*2ab0*/  IADD3 R30, P5, R26, R13, RZ ;  /* 0x0000000d1a1e7210 */ /* 0x000fe40007fbe0ff */
[----:B------:R-:W-:Y:S01]  /*2ac0*/  IADD3.X R25, R25, UR8, RZ, P4, !PT ;  /* 0x0000000819197c10 */ /* 0x000fe2000a7fe4ff */
[----:B------:R2:W-:Y:S05]  /*2ad0*/  @P2 STG.E desc[UR14][R22.64], R41 ;  /* 0x0000002916002986 */ /* 0x0005ea000c10190e */
[----:B------:R-:W-:Y:S05]  /*2ae0*/  @!P1 BRA `(.L_x_55) ;  /* 0x0000000000049947 */ /* 0x000fea0003800000 */
[----:B------:R3:W5:Y:S02]  /*2af0*/  LDG.E.LTC128B R91, desc[UR14][R24.64] ;  /* 0x0000000e185b7981 */ /* 0x000764000c1e1920 */
.L_x_55:
[----:B------:R-:W-:Y:S05]  /*2b00*/  BSYNC B1 ;  /* 0x0000000000017941 */ /* 0x000fea0003800000 */
.L_x_54:
[----:B---3-5:R-:W-:Y:S01]  /*2b10*/  IMAD R25, R91, R8, RZ ;  /* 0x000000085b197224 */ /* 0x028fe200078e02ff */
[----:B------:R-:W-:Y:S01]  /*2b20*/  ISETP.GT.AND P2, PT, R7, 0x8, P0 ;  /* 0x000000080700780c */ /* 0x000fe20000744270 */
[----:B------:R-:W-:Y:S01]  /*2b30*/  IMAD.X R31, R27, 0x1, R12, P5 ;  /* 0x000000011b1f7824 */ /* 0x000fe200028e060c */
[----:B----4-:R-:W-:Y:S01]  /*2b40*/  IADD3 R14, P0, R14, UR7, RZ ;  /* 0x000000070e0e7c10 */ /* 0x010fe2000ff1e0ff */
[----:B------:R-:W-:Y:S01]  /*2b50*/  IMAD R25, R42, R6, R25 ;  /* 0x000000062a197224 */ /* 0x000fe200078e0219 */
[----:B------:R-:W-:Y:S02]  /*2b60*/  BSSY B1, `(.L_x_56) ;  /* 0x0000005000017945 */ /* 0x000fe40003800000 */
[----:B------:R-:W-:Y:S02]  /*2b70*/  IADD3.X R15, R15, UR8, RZ, P0, !PT ;  /* 0x000000080f0f7c10 */ /* 0x000fe400087fe4ff */
[----:B------:R3:W-:Y:S05]  /*2b80*/  @P1 STG.E desc[UR14][R30.64], R25 ;  /* 0x000000191e001986 */ /* 0x0007ea000c10190e */
[----:B------:R-:W-:Y:S05]  /*2b90*/  @!P2 BRA `(.L_x_57) ;  /* 0x000000000004a947 */ /* 0x000fea0003800000 */
[----:B------:R4:W5:Y:S02]  /*2ba0*/  LDG.E.LTC128B R91, desc[UR14][R14.64] ;  /* 0x0000000e0e5b7981 */ /* 0x000964000c1e1920 */
.L_x_57:
[----:B------:R-:W-:Y:S05]  /*2bb0*/  BSYNC B1 ;  /* 0x0000000000017941 */ /* 0x000fea0003800000 */
.L_x_56:
[----:B----45:R-:W-:Y:S01]  /*2bc0*/  IMAD R15, R91, R8, RZ ;  /* 0x000000085b0f7224 */ /* 0x030fe200078e02ff */
        /* <DEDUP_REMOVED lines=10> */
[----:B---3--:R-:W-:-:S06]  /*2c70*/  IADD3.X R25, R19, UR10, RZ, P6, !PT ;  /* 0x0000000a13197c10 */ /* 0x008fcc000b7fe4ff */
[----:B------:R-:W-:Y:S05]  /*2c80*/  @!P4 BRA `(.L_x_59) ;  /* 0x000000000004c947 */ /* 0x000fea0003800000 */
[----:B------:R3:W5:Y:S02]  /*2c90*/  LDG.E.LTC128B R91, desc[UR14][R24.64] ;  /* 0x0000000e185b7981 */ /* 0x000764000c1e1920 */
.L_x_59:
[----:B------:R-:W-:Y:S05]  /*2ca0*/  BSYNC B1 ;  /* 0x0000000000017941 */ /* 0x000fea0003800000 */
.L_x_58:
[----:B----45:R-:W-:Y:S01]  /*2cb0*/  IMAD R15, R91, R8, RZ ;  /* 0x000000085b0f7224 */ /* 0x030fe200078e02ff */
[----:B------:R-:W-:Y:S01]  /*2cc0*/  ISETP.GT.AND P2, PT, R7, RZ, P0 ;  /* 0x000000ff0700720c */ /* 0x000fe20000744270 */
[----:B------:R-:W-:Y:S01]  /*2cd0*/  IMAD.X R27, R21, 0x1, R10, P5 ;  /* 0x00000001151b7824 */ /* 0x000fe200028e060a */
[----:B------:R-:W-:Y:S01]  /*2ce0*/  IADD3 R14, P6, R16, UR9, RZ ;  /* 0x00000009100e7c10 */ /* 0x000fe2000ffde0ff */
[----:B0-----:R-:W-:Y:S01]  /*2cf0*/  IMAD R29, R44, R6, R15 ;  /* 0x000000062c1d7224 */ /* 0x001fe200078e020f */
[----:B------:R-:W-:Y:S01]  /*2d00*/  BSSY B1, `(.L_x_60) ;  /* 0x0000006000017945 */ /* 0x000fe20003800000 */
[----:B------:R-:W-:Y:S02]  /*2d10*/  IADD3 R28, P5, R22, R11, RZ ;  /* 0x0000000b161c7210 */ /* 0x000fe40007fbe0ff */
[----:B------:R-:W-:Y:S01]  /*2d20*/  IADD3.X R15, R17, UR10, RZ, P6, !PT ;  /* 0x0000000a110f7c10 */ /* 0x000fe2000b7fe4ff */
[----:B------:R0:W-:Y:S05]  /*2d30*/  @P4 STG.E desc[UR14][R26.64], R29 ;  /* 0x0000001d1a004986 */ /* 0x0001ea000c10190e */
[----:B------:R-:W-:Y:S05]  /*2d40*/  @!P2 BRA `(.L_x_61) ;  /* 0x000000000004a947 */ /* 0x000fea0003800000 */
[----:B------:R4:W5:Y:S02]  /*2d50*/  LDG.E.LTC128B R91, desc[UR14][R14.64] ;  /* 0x0000000e0e5b7981 */ /* 0x000964000c1e1920 */
.L_x_61:
[----:B------:R-:W-:Y:S05]  /*2d60*/  BSYNC B1 ;  /* 0x0000000000017941 */ /* 0x000fea0003800000 */
.L_x_60:
[----:B-----5:R-:W-:Y:S01]  /*2d70*/  IMAD R30, R91, R8, RZ ;  /* 0x000000085b1e7224 */ /* 0x020fe200078e02ff */
[----:B------:R-:W-:Y:S01]  /*2d80*/  ISETP.GT.AND P1, PT, R7, 0x8, P1 ;  /* 0x000000080700780c */ /* 0x000fe20000f24270 */
[----:B0-----:R-:W-:Y:S01]  /*2d90*/  IMAD.X R29, R23, 0x1, R10, P5 ;  /* 0x00000001171d7824 */ /* 0x001fe200028e060a */
[----:B-1----:R-:W-:Y:S01]  /*2da0*/  IADD3 R18, P4, R18, UR7, RZ ;  /* 0x0000000712127c10 */ /* 0x002fe2000ff9e0ff */
[----:B------:R-:W-:Y:S01]  /*2db0*/  IMAD R45, R45, R6, R30 ;  /* 0x000000062d2d7224 */ /* 0x000fe200078e021e */
[----:B------:R-:W-:Y:S01]  /*2dc0*/  BSSY B1, `(.L_x_62) ;  /* 0x0000006000017945 */ /* 0x000fe20003800000 */
[----:B------:R-:W-:Y:S02]  /*2dd0*/  IADD3 R30, P5, R20, R13, RZ ;  /* 0x0000000d141e7210 */ /* 0x000fe40007fbe0ff */
[----:B------:R-:W-:Y:S01]  /*2de0*/  IADD3.X R19, R19, UR8, RZ, P4, !PT ;  /* 0x0000000813137c10 */ /* 0x000fe2000a7fe4ff */
[----:B------:R0:W-:Y:S05]  /*2df0*/  @P2 STG.E desc[UR14][R28.64], R45 ;  /* 0x0000002d1c002986 */ /* 0x0001ea000c10190e */
[----:B------:R-:W-:Y:S05]  /*2e00*/  @!P1 BRA `(.L_x_63) ;  /* 0x0000000000049947 */ /* 0x000fea0003800000 */
[----:B------:R1:W5:Y:S02]  /*2e10*/  LDG.E.LTC128B R91, desc[UR14][R18.64] ;  /* 0x0000000e125b7981 */ /* 0x000364000c1e1920 */
.L_x_63:
[----:B------:R-:W-:Y:S05]  /*2e20*/  BSYNC B1 ;  /* 0x0000000000017941 */ /* 0x000fea0003800000 */
.L_x_62:
[----:B-1---5:R-:W-:Y:S01]  /*2e30*/  IMAD R19, R91, R8, RZ ;  /* 0x000000085b137224 */ /* 0x022fe200078e02ff */
        /* <DEDUP_REMOVED lines=9> */
.L_x_65:
[----:B------:R-:W-:Y:S05]  /*2ed0*/  BSYNC B1 ;  /* 0x0000000000017941 */ /* 0x000fea0003800000 */
.L_x_64:
        /* <DEDUP_REMOVED lines=14> */
.L_x_67:
[----:B------:R-:W-:Y:S05]  /*2fc0*/  BSYNC B1 ;  /* 0x0000000000017941 */ /* 0x000fea0003800000 */
.L_x_66:
[----:B0----5:R-:W-:Y:S01]  /*2fd0*/  IMAD R17, R91, R8, RZ ;  /* 0x000000085b117224 */ /* 0x021fe200078e02ff */
[----:B------:R-:W-:Y:S01]  /*2fe0*/  ISETP.GT.AND P2, PT, R7, RZ, P0 ;  /* 0x000000ff0700720c */ /* 0x000fe20000744270 */
[----:B------:R-:W-:Y:S01]  /*2ff0*/  IMAD.X R21, R27, 0x1, R10, P5 ;  /* 0x000000011b157824 */ /* 0x000fe200028e060a */
[----:B------:R-:W-:Y:S01]  /*3000*/  IADD3 R16, P6, R14, UR9, RZ ;  /* 0x000000090e107c10 */ /* 0x000fe2000ffde0ff */
[----:B--2---:R-:W-:Y:S01]  /*3010*/  IMAD R23, R48, R6, R17 ;  /* 0x0000000630177224 */ /* 0x004fe200078e0211 */
[----:B------:R-:W-:Y:S01]  /*3020*/  BSSY B1, `(.L_x_68) ;  /* 0x0000006000017945 */ /* 0x000fe20003800000 */
[----:B------:R-:W-:Y:S02]  /*3030*/  IADD3 R22, P5, R28, R11, RZ ;  /* 0x0000000b1c167210 */ /* 0x000fe40007fbe0ff */
[----:B------:R-:W-:Y:S01]  /*3040*/  IADD3.X R17, R15, UR10, RZ, P6, !PT ;  /* 0x0000000a0f117c10 */ /* 0x000fe2000b7fe4ff */
[----:B------:R0:W-:Y:S05]  /*3050*/  @P4 STG.E desc[UR14][R20.64], R23 ;  /* 0x0000001714004986 */ /* 0x0001ea000c10190e */
[----:B------:R-:W-:Y:S05]  /*3060*/  @!P2 BRA `(.L_x_69) ;  /* 0x000000000004a947 */ /* 0x000fea0003800000 */
[----:B------:R2:W5:Y:S02]  /*3070*/  LDG.E.LTC128B R91, desc[UR14][R16.64] ;  /* 0x0000000e105b7981 */ /* 0x000564000c1e1920 */
.L_x_69:
[----:B------:R-:W-:Y:S05]  /*3080*/  BSYNC B1 ;  /* 0x0000000000017941 */ /* 0x000fea0003800000 */
.L_x_68:
[----:B-----5:R-:W-:Y:S01]  /*3090*/  IMAD R30, R91, R8, RZ ;  /* 0x000000085b1e7224 */ /* 0x020fe200078e02ff */
[----:B------:R-:W-:Y:S01]  /*30a0*/  ISETP.GT.AND P1, PT, R7, 0x8, P1 ;  /* 0x000000080700780c */ /* 0x000fe20000f24270 */
[----:B0-----:R-:W-:Y:S01]  /*30b0*/  IMAD.X R23, R29, 0x1, R10, P5 ;  /* 0x000000011d177824 */ /* 0x001fe200028e060a */
        /* <DEDUP_REMOVED lines=8> */
.L_x_71:
[----:B------:R-:W-:Y:S05]  /*3140*/  BSYNC B1 ;  /* 0x0000000000017941 */ /* 0x000fea0003800000 */
.L_x_70:
        /* <DEDUP_REMOVED lines=10> */
.L_x_73:
[----:B------:R-:W-:Y:S05]  /*31f0*/  BSYNC B1 ;  /* 0x0000000000017941 */ /* 0x000fea0003800000 */
.L_x_72:
        /* <DEDUP_REMOVED lines=14> */
.L_x_75:
[----:B------:R-:W-:Y:S05]  /*32e0*/  BSYNC B1 ;  /* 0x0000000000017941 */ /* 0x000fea0003800000 */
.L_x_74:
[----:B----45:R-:W-:Y:S01]  /*32f0*/  IMAD R15, R91, R8, RZ ;  /* 0x000000085b0f7224 */ /* 0x030fe200078e02ff */
        /* <DEDUP_REMOVED lines=10> */
.L_x_77:
[----:B------:R-:W-:Y:S05]  /*33a0*/  BSYNC B1 ;  /* 0x0000000000017941 */ /* 0x000fea0003800000 */
.L_x_76:
[----:B-----5:R-:W-:Y:S01]  /*33b0*/  IMAD R30, R91, R8, RZ ;  /* 0x000000085b1e7224 */ /* 0x020fe200078e02ff */
[----:B------:R-:W-:Y:S01]  /*33c0*/  ISETP.GT.AND P1, PT, R7, 0x8, P1 ;  /* 0x000000080700780c */ /* 0x000fe20000f24270 */
[----:B----4-:R-:W-:Y:S01]  /*33d0*/  IMAD.X R29, R23, 0x1, R10, P5 ;  /* 0x00000001171d7824 */ /* 0x010fe200028e060a */
        /* <DEDUP_REMOVED lines=8> */
.L_x_79:
[----:B------:R-:W-:Y:S05]  /*3460*/  BSYNC B1 ;  /* 0x0000000000017941 */ /* 0x000fea0003800000 */
.L_x_78:
[----:B----45:R-:W-:Y:S01]  /*3470*/  IMAD R19, R91, R8, RZ ;  /* 0x000000085b137224 */ /* 0x030fe200078e02ff */
[----:B------:R-:W-:Y:S01]  /*3480*/  ISETP.GT.AND P2, PT, R7, 0x8, P0 ;  /* 0x000000080700780c */ /* 0x000fe20000744270 */
[----:B------:R-:W-:Y:S01]  /*3490*/  IMAD.X R31, R21, 0x1, R12, P5 ;  /* 0x00000001151f7824 */ /* 0x000fe200028e060c */
[----:B--2---:R-:W-:Y:S01]  /*34a0*/  IADD3 R16, P0, R16, UR7, RZ ;  /* 0x0000000710107c10 */ /* 0x004fe2000ff1e0ff */
[----:B------:R-:W-:Y:S01]  /*34b0*/  IMAD R19, R54, R6, R19 ;  /* 0x0000000636137224 */ /* 0x000fe200078e0213 */
[----:B------:R-:W-:Y:S02]  /*34c0*/  BSSY B1, `(.L_x_80) ;  /* 0x0000005000017945 */ /* 0x000fe40003800000 */
[----:B------:R-:W-:Y:S02]  /*34d0*/  IADD3.X R17, R17, UR8, RZ, P0, !PT ;  /* 0x0000000811117c10 */ /* 0x000fe400087fe4ff */
[----:B------:R2:W-:Y:S05]  /*34e0*/  @P1 STG.E desc[UR14][R30.64], R19 ;  /* 0x000000131e001986 */ /* 0x0005ea000c10190e */
[----:B------:R-:W-:Y:S05]  /*34f0*/  @!P2 BRA `(.L_x_81) ;  /* 0x000000000004a947 */ /* 0x000fea0003800000 */
[----:B------:R4:W5:Y:S02]  /*3500*/  LDG.E.LTC128B R91, desc[UR14][R16.64] ;  /* 0x0000000e105b7981 */ /* 0x000964000c1e1920 */
.L_x_81:
[----:B------:R-:W-:Y:S05]  /*3510*/  BSYNC B1 ;  /* 0x0000000000017941 */ /* 0x000fea0003800000 */
.L_x_80:
        /* <DEDUP_REMOVED lines=11> */
[----:B--2---:R-:W-:-:S06]  /*35d0*/  IADD3.X R19, R25, UR10, RZ, P6, !PT ;  /* 0x0000000a19137c10 */ /* 0x004fcc000b7fe4ff */
[----:B------:R-:W-:Y:S05]  /*35e0*/  @!P4 BRA `(.L_x_83) ;  /* 0x000000000004c947 */ /* 0x000fea0003800000 */
[----:B------:R2:W5:Y:S02]  /*35f0*/  LDG.E.LTC128B R91, desc[UR14][R18.64] ;  /* 0x0000000e125b7981 */ /* 0x000564000c1e1920 */
.L_x_83:
[----:B------:R-:W-:Y:S05]  /*3600*/  BSYNC B1 ;  /* 0x0000000000017941 */ /* 0x000fea0003800000 */
.L_x_82:
        /* <DEDUP_REMOVED lines=11> */
.L_x_85:
[----:B------:R-:W-:Y:S05]  /*36c0*/  BSYNC B1 ;  /* 0x0000000000017941 */ /* 0x000fea0003800000 */
.L_x_84:
        /* <DEDUP_REMOVED lines=11> */
.L_x_87:
[----:B------:R-:W-:Y:S05]  /*3780*/  BSYNC B1 ;  /* 0x0000000000017941 */ /* 0x000fea0003800000 */
.L_x_86:
[----:B---3-5:R-:W-:Y:S01]  /*3790*/  IMAD R25, R91, R8, RZ ;  /* 0x000000085b197224 */ /* 0x028fe200078e02ff */
        /* <DEDUP_REMOVED lines=9> */
.L_x_89:
[----:B------:R-:W-:Y:S05]  /*3830*/  BSYNC B1 ;  /* 0x0000000000017941 */ /* 0x000fea0003800000 */
.L_x_88:
        /* <DEDUP_REMOVED lines=14> */
.L_x_91:
[----:B------:R-:W-:Y:S05]  /*3920*/  BSYNC B1 ;  /* 0x0000000000017941 */ /* 0x000fea0003800000 */
.L_x_90:
        /* <DEDUP_REMOVED lines=11> */
.L_x_93:
[----:B------:R-:W-:Y:S05]  /*39e0*/  BSYNC B1 ;  /* 0x0000000000017941 */ /* 0x000fea0003800000 */
.L_x_92:
        /* <DEDUP_REMOVED lines=11> */
.L_x_95:
[----:B------:R-:W-:Y:S05]  /*3aa0*/  BSYNC B1 ;  /* 0x0000000000017941 */ /* 0x000fea0003800000 */
.L_x_94:
[----:B--2--5:R-:W-:Y:S01]  /*3ab0*/  IMAD R19, R91, R8, RZ ;  /* 0x000000085b137224 */ /* 0x024fe200078e02ff */
        /* <DEDUP_REMOVED lines=9> */
.L_x_97:
[----:B------:R-:W-:Y:S05]  /*3b50*/  BSYNC B1 ;  /* 0x0000000000017941 */ /* 0x000fea0003800000 */
.L_x_96:
        /* <DEDUP_REMOVED lines=14> */
.L_x_99:
[----:B------:R-:W-:Y:S05]  /*3c40*/  BSYNC B1 ;  /* 0x0000000000017941 */ /* 0x000fea0003800000 */
.L_x_98:
        /* <DEDUP_REMOVED lines=11> */
.L_x_101:
[----:B------:R-:W-:Y:S05]  /*3d00*/  BSYNC B1 ;  /* 0x0000000000017941 */ /* 0x000fea0003800000 */
.L_x_100:
[----:B-----5:R-:W-:Y:S01]  /*3d10*/  IMAD R30, R91, R8, RZ ;  /* 0x000000085b1e7224 */ /* 0x020fe200078e02ff */
[----:B------:R-:W-:Y:S01]  /*3d20*/  ISETP.GT.AND P1, PT, R7, 0x8, P1 ;  /* 0x000000080700780c */ /* 0x000fe20000f24270 */
[----:B----4-:R-:W-:Y:S01]  /*3d30*/  IMAD.X R23, R29, 0x1, R10, P5 ;  /* 0x000000011d177824 */ /* 0x010fe200028e060a */
        /* <DEDUP_REMOVED lines=8> */
.L_x_103:
[----:B------:R-:W-:Y:S05]  /*3dc0*/  BSYNC B1 ;  /* 0x0000000000017941 */ /* 0x000fea0003800000 */
.L_x_102:
[----:B----45:R-:W-:Y:S01]  /*3dd0*/  IMAD R25, R91, R8, RZ ;  /* 0x000000085b197224 */ /* 0x030fe200078e02ff */
        /* <DEDUP_REMOVED lines=9> */
.L_x_105:
[----:B------:R-:W-:Y:S05]  /*3e70*/  BSYNC B1 ;  /* 0x0000000000017941 */ /* 0x000fea0003800000 */
.L_x_104:
        /* <DEDUP_REMOVED lines=14> */
.L_x_107:
[----:B------:R-:W-:Y:S05]  /*3f60*/  BSYNC B1 ;  /* 0x0000000000017941 */ /* 0x000fea0003800000 */
.L_x_106:
        /* <DEDUP_REMOVED lines=11> */
.L_x_109:
[----:B------:R-:W-:Y:S05]  /*4020*/  BSYNC B1 ;  /* 0x0000000000017941 */ /* 0x000fea0003800000 */
.L_x_108:
        /* <DEDUP_REMOVED lines=11> */
.L_x_111:
[----:B------:R-:W-:Y:S05]  /*40e0*/  BSYNC B1 ;  /* 0x0000000000017941 */ /* 0x000fea0003800000 */
.L_x_110:
[----:B--2--5:R-:W-:Y:S01]  /*40f0*/  IMAD R19, R91, R8, RZ ;  /* 0x000000085b137224 */ /* 0x024fe200078e02ff */
        /* <DEDUP_REMOVED lines=9> */
.L_x_113:
[----:B------:R-:W-:Y:S05]  /*4190*/  BSYNC B1 ;  /* 0x0000000000017941 */ /* 0x000fea0003800000 */
.L_x_112:
        /* <DEDUP_REMOVED lines=14> */
.L_x_115:
[----:B------:R-:W-:Y:S05]  /*4280*/  BSYNC B1 ;  /* 0x0000000000017941 */ /* 0x000fea0003800000 */
.L_x_114:
[----:B0----5:R-:W-:Y:S01]  /*4290*/  IMAD R17, R91, R8, RZ ;  /* 0x000000085b117224 */ /* 0x021fe200078e02ff */
[----:B------:R-:W-:Y:S01]  /*42a0*/  ISETP.GT.AND P2, PT, R7, RZ, P0 ;  /* 0x000000ff0700720c */ /* 0x000fe20000744270 */
[----:B------:R-:W-:Y:S01]  /*42b0*/  IMAD.X R21, R27, 0x1, R10, P5 ;  /* 0x000000011b157824 */ /* 0x000fe200028e060a */
[----:B------:R-:W-:Y:S01]  /*42c0*/  IADD3 R16, P6, R14, UR9, RZ ;  /* 0x000000090e107c10 */ /* 0x000fe2000ffde0ff */
[----:B---3--:R-:W-:Y:S01]  /*42d0*/  IMAD R23, R72, R6, R17 ;  /* 0x0000000648177224 */ /* 0x008fe200078e0211 */
[----:B------:R-:W-:Y:S01]  /*42e0*/  BSSY B1, `(.L_x_116) ;  /* 0x0000006000017945 */ /* 0x000fe20003800000 */
[----:B------:R-:W-:Y:S02]  /*42f0*/  IADD3 R22, P5, R28, R11, RZ ;  /* 0x0000000b1c167210 */ /* 0x000fe40007fbe0ff */
[----:B------:R-:W-:Y:S01]  /*4300*/  IADD3.X R17, R15, UR10, RZ, P6, !PT ;  /* 0x0000000a0f117c10 */ /* 0x000fe2000b7fe4ff */
[----:B------:R0:W-:Y:S05]  /*4310*/  @P4 STG.E desc[UR14][R20.64], R23 ;  /* 0x0000001714004986 */ /* 0x0001ea000c10190e */
[----:B------:R-:W-:Y:S05]  /*4320*/  @!P2 BRA `(.L_x_117) ;  /* 0x000000000004a947 */ /* 0x000fea0003800000 */
[----:B------:R3:W5:Y:S02]  /*4330*/  LDG.E.LTC128B R91, desc[UR14][R16.64] ;  /* 0x0000000e105b7981 */ /* 0x000764000c1e1920 */
.L_x_117:
[----:B------:R-:W-:Y:S05]  /*4340*/  BSYNC B1 ;  /* 0x0000000000017941 */ /* 0x000fea0003800000 */
.L_x_116:
        /* <DEDUP_REMOVED lines=11> */
.L_x_119:
[----:B------:R-:W-:Y:S05]  /*4400*/  BSYNC B1 ;  /* 0x0000000000017941 */ /* 0x000fea0003800000 */
.L_x_118:
[----:B-1---5:R-:W-:Y:S01]  /*4410*/  IMAD R25, R91, R8, RZ ;  /* 0x000000085b197224 */ /* 0x022fe200078e02ff */
        /* <DEDUP_REMOVED lines=9> */
.L_x_121:
[----:B------:R-:W-:Y:S05]  /*44b0*/  BSYNC B1 ;  /* 0x0000000000017941 */ /* 0x000fea0003800000 */
.L_x_120:
        /* <DEDUP_REMOVED lines=14> */
.L_x_123:
[----:B------:R-:W-:Y:S05]  /*45a0*/  BSYNC B1 ;  /* 0x0000000000017941 */ /* 0x000fea0003800000 */
.L_x_122:
        /* <DEDUP_REMOVED lines=11> */
.L_x_125:
[----:B------:R-:W-:Y:S05]  /*4660*/  BSYNC B1 ;  /* 0x0000000000017941 */ /* 0x000fea0003800000 */
.L_x_124:
[----:B-----5:R-:W-:Y:S01]  /*4670*/  IMAD R30, R91, R8, RZ ;  /* 0x000000085b1e7224 */ /* 0x020fe200078e02ff */
[----:B------:R-:W-:Y:S01]  /*4680*/  ISETP.GT.AND P1, PT, R7, 0x8, P1 ;  /* 0x000000080700780c */ /* 0x000fe20000f24270 */
[----:B----4-:R-:W-:Y:S01]  /*4690*/  IMAD.X R29, R23, 0x1, R10, P5 ;  /* 0x00000001171d7824 */ /* 0x010fe200028e060a */
        /* <DEDUP_REMOVED lines=8> */
.L_x_127:
[----:B------:R-:W-:Y:S05]  /*4720*/  BSYNC B1 ;  /* 0x0000000000017941 */ /* 0x000fea0003800000 */
.L_x_126:
[----:B----45:R-:W-:Y:S01]  /*4730*/  IMAD R19, R91, R8, RZ ;  /* 0x000000085b137224 */ /* 0x030fe200078e02ff */
[----:B------:R-:W-:Y:S01]  /*4740*/  ISETP.GT.AND P0, PT, R7, 0x8, P0 ;  /* 0x000000080700780c */ /* 0x000fe20000704270 */
[----:B------:R-:W-:Y:S01]  /*4750*/  IMAD.X R31, R21, 0x1, R12, P5 ;  /* 0x00000001151f7824 */ /* 0x000fe200028e060c */
[----:B---3--:R-:W-:Y:S01]  /*4760*/  IADD3 R16, P2, R16, UR7, RZ ;  /* 0x0000000710107c10 */ /* 0x008fe2000ff5e0ff */
[----:B------:R-:W-:Y:S01]  /*4770*/  IMAD R19, R78, R6, R19 ;  /* 0x000000064e137224 */ /* 0x000fe200078e0213 */
[----:B------:R-:W-:Y:S02]  /*4780*/  BSSY B1, `(.L_x_128) ;  /* 0x0000005000017945 */ /* 0x000fe40003800000 */
[----:B------:R-:W-:Y:S02]  /*4790*/  IADD3.X R17, R17, UR8, RZ, P2, !PT ;  /* 0x0000000811117c10 */ /* 0x000fe400097fe4ff */
[----:B------:R3:W-:Y:S05]  /*47a0*/  @P1 STG.E desc[UR14][R30.64], R19 ;  /* 0x000000131e001986 */ /* 0x0007ea000c10190e */
[----:B------:R-:W-:Y:S05]  /*47b0*/  @!P0 BRA `(.L_x_129) ;  /* 0x0000000000048947 */ /* 0x000fea0003800000 */
[----:B------:R4:W5:Y:S02]  /*47c0*/  LDG.E.LTC128B R91, desc[UR14][R16.64] ;  /* 0x0000000e105b7981 */ /* 0x000964000c1e1920 */
.L_x_129:
[----:B------:R-:W-:Y:S05]  /*47d0*/  BSYNC B1 ;  /* 0x0000000000017941 */ /* 0x000fea0003800000 */
.L_x_128:
[----:B----45:R-:W-:Y:S01]  /*47e0*/  IMAD R17, R91, R8, RZ ;  /* 0x000000085b117224 */ /* 0x030fe200078e02ff */
        /* <DEDUP_REMOVED lines=9> */
[----:B------:R-:W-:-:S02]  /*4880*/  IADD3 R20, P6, R26, R11, RZ ;  /* 0x0000000b1a147210 */ /* 0x000fc40007fde0ff */
[----:B---3--:R-:W-:-:S06]  /*4890*/  IADD3.X R19, R25, UR10, RZ, P2, !PT ;  /* 0x0000000a19137c10 */ /* 0x008fcc00097fe4ff */
[----:B------:R-:W-:Y:S05]  /*48a0*/  @!P5 BRA `(.L_x_131) ;  /* 0x000000000004d947 */ /* 0x000fea0003800000 */
[----:B------:R3:W5:Y:S02]  /*48b0*/  LDG.E.LTC128B R91, desc[UR14][R18.64] ;  /* 0x0000000e125b7981 */ /* 0x000764000c1e1920 */
.L_x_131:
[----:B------:R-:W-:Y:S05]  /*48c0*/  BSYNC B1 ;  /* 0x0000000000017941 */ /* 0x000fea0003800000 */
.L_x_130:
[----:B----45:R-:W-:Y:S01]  /*48d0*/  IMAD R17, R91, R8, RZ ;  /* 0x000000085b117224 */ /* 0x030fe200078e02ff */
[----:B------:R-:W-:Y:S01]  /*48e0*/  ISETP.GT.AND P2, PT, R7, RZ, P1 ;  /* 0x000000ff0700720c */ /* 0x000fe20000f44270 */
        /* <DEDUP_REMOVED lines=8> */
.L_x_133:
[----:B------:R-:W-:Y:S05]  /*4970*/  BSYNC B1 ;  /* 0x0000000000017941 */ /* 0x000fea0003800000 */
.L_x_132:
[----:B----45:R-:W-:Y:S01]  /*4980*/  IMAD R17, R91, R8, RZ ;  /* 0x000000085b117224 */ /* 0x030fe200078e02ff */
[----:B------:R-:W-:Y:S01]  /*4990*/  IADD3 R16, P5, R28, R11, RZ ;  /* 0x0000000b1c107210 */ /* 0x000fe20007fbe0ff */
[----:B------:R-:W-:Y:S01]  /*49a0*/  BSSY B1, `(.L_x_134) ;  /* 0x000000b000017945 */ /* 0x000fe20003800000 */
[----:B------:R-:W-:Y:S01]  /*49b0*/  ISETP.GT.AND P4, PT, R7, 0x8, P4 ;  /* 0x000000080700780c */ /* 0x000fe20002784270 */
[----:B------:R-:W-:Y:S01]  /*49c0*/  IMAD R81, R81, R6, R17 ;  /* 0x0000000651517224 */ /* 0x000fe200078e0211 */
[----:B0-----:R-:W-:Y:S01]  /*49d0*/  IADD3 R22, P6, R24, UR7, RZ ;  /* 0x0000000718167c10 */ /* 0x001fe2000ffde0ff */
[----:B------:R-:W-:Y:S01]  /*49e0*/  IMAD.X R17, R29, 0x1, R10, P5 ;  /* 0x000000011d117824 */ /* 0x000fe200028e060a */
[----:B------:R-:W-:Y:S02]  /*49f0*/  ISETP.GT.AND P0, PT, R9, 0x78, PT ;  /* 0x000000780900780c */ /* 0x000fe40003f04270 */
[----:B------:R-:W-:Y:S02]  /*4a00*/  IADD3 R30, P5, R26, R13, RZ ;  /* 0x0000000d1a1e7210 */ /* 0x000fe40007fbe0ff */
[----:B------:R0:W-:Y:S01]  /*4a10*/  @P2 STG.E desc[UR14][R16.64], R81 ;  /* 0x0000005110002986 */ /* 0x0001e2000c10190e */
[----:B------:R-:W-:-:S04]  /*4a20*/  IADD3.X R23, R25, UR8, RZ, P6, !PT ;  /* 0x0000000819177c10 */ /* 0x000fc8000b7fe4ff */
[----:B------:R-:W-:Y:S06]  /*4a30*/  @!P4 BRA `(.L_x_135) ;  /* 0x000000000004c947 */ /* 0x000fec0003800000 */
[----:B------:R4:W5:Y:S02]  /*4a40*/  LDG.E.LTC128B R91, desc[UR14][R22.64] ;  /* 0x0000000e165b7981 */ /* 0x000964000c1e1920 */
.L_x_135:
[----:B------:R-:W-:Y:S05]  /*4a50*/  BSYNC B1 ;  /* 0x0000000000017941 */ /* 0x000fea0003800000 */
.L_x_134:
[----:B----45:R-:W-:Y:S01]  /*4a60*/  IMAD R23, R91, R8, RZ ;  /* 0x000000085b177224 */ /* 0x030fe200078e02ff */
[----:B------:R-:W-:Y:S01]  /*4a70*/  ISETP.GT.AND P1, PT, R7, 0x8, P1 ;  /* 0x000000080700780c */ /* 0x000fe20000f24270 */
[----:B------:R-:W-:Y:S01]  /*4a80*/  IMAD.X R31, R27, 0x1, R12, P5 ;  /* 0x000000011b1f7824 */ /* 0x000fe200028e060c */
[----:B------:R-:W-:Y:S01]  /*4a90*/  IADD3 R14, P5, R14, UR7, RZ ;  /* 0x000000070e0e7c10 */ /* 0x000fe2000ffbe0ff */
[----:B------:R-:W-:Y:S01]  /*4aa0*/  IMAD R23, R82, R6, R23 ;  /* 0x0000000652177224 */ /* 0x000fe200078e0217 */
[----:B------:R-:W-:Y:S01]  /*4ab0*/  BSSY B1, `(.L_x_136) ;  /* 0x0000006000017945 */ /* 0x000fe20003800000 */
[----:B------:R-:W-:Y:S02]  /*4ac0*/  ISETP.GT.AND P2, PT, R9, 0x79, PT ;  /* 0x000000790900780c */ /* 0x000fe40003f44270 */
[----:B------:R-:W-:Y:S01]  /*4ad0*/  IADD3.X R15, R15, UR8, RZ, P5, !PT ;  /* 0x000000080f0f7c10 */ /* 0x000fe2000affe4ff */
[----:B------:R4:W-:Y:S05]  /*4ae0*/  @P4 STG.E desc[UR14][R30.64], R23 ;  /* 0x000000171e004986 */ /* 0x0009ea000c10190e */
[----:B------:R-:W-:Y:S05]  /*4af0*/  @!P1 BRA `(.L_x_137) ;  /* 0x0000000000049947 */ /* 0x000fea0003800000 */
[----:B------:R0:W5:Y:S02]  /*4b00*/  LDG.E.LTC128B R91, desc[UR14][R14.64] ;  /* 0x0000000e0e5b7981 */ /* 0x000164000c1e1920 */
.L_x_137:
[----:B------:R-:W-:Y:S05]  /*4b10*/  BSYNC B1 ;  /* 0x0000000000017941 */ /* 0x000fea0003800000 */
.L_x_136:
[----:B0-----:R-:W-:Y:S01]  /*4b20*/  IADD3 R14, P6, R28, R13, RZ ;  /* 0x0000000d1c0e7210 */ /* 0x001fe20007fde0ff */
[----:B-----5:R-:W-:Y:S01]  /*4b30*/  IMAD R9, R91, R8, RZ ;  /* 0x000000085b097224 */ /* 0x020fe200078e02ff */
[----:B------:R-:W-:Y:S01]  /*4b40*/  ISETP.GT.AND P4, PT, R7, RZ, P0 ;  /* 0x000000ff0700720c */ /* 0x000fe20000784270 */
[----:B------:R-:W-:Y:S01]  /*4b50*/  BSSY B1, `(.L_x_138) ;  /* 0x0000009000017945 */ /* 0x000fe20003800000 */
[----:B------:R-:W-:Y:S01]  /*4b60*/  IADD3 R22, P5, R20, R11, RZ ;  /* 0x0000000b14167210 */ /* 0x000fe20007fbe0ff */
[----:B------:R-:W-:Y:S02]  /*4b70*/  IMAD.X R15, R29, 0x1, R12, P6 ;  /* 0x000000011d0f7824 */ /* 0x000fe400030e060c */
[----:B------:R-:W-:-:S05]  /*4b80*/  IMAD R9, R83, R6, R9 ;  /* 0x0000000653097224 */ /* 0x000fca00078e0209 */
[----:B------:R0:W-:Y:S03]  /*4b90*/  @P1 STG.E desc[UR14][R14.64], R9 ;  /* 0x000000090e001986 */ /* 0x0001e6000c10190e */
[----:B------:R-:W-:Y:S05]  /*4ba0*/  @!P4 BRA `(.L_x_139) ;  /* 0x00000000000cc947 */ /* 0x000fea0003800000 */
[----:B0-----:R-:W-:-:S04]  /*4bb0*/  IADD3 R14, P1, R18, UR9, RZ ;  /* 0x00000009120e7c10 */ /* 0x001fc8000ff3e0ff */
[----:B------:R-:W-:-:S05]  /*4bc0*/  IADD3.X R15, R19, UR10, RZ, P1, !PT ;  /* 0x0000000a130f7c10 */ /* 0x000fca0008ffe4ff */
[----:B------:R0:W5:Y:S04]  /*4bd0*/  LDG.E.LTC128B R91, desc[UR14][R14.64] ;  /* 0x0000000e0e5b7981 */ /* 0x000168000c1e1920 */
.L_x_139:
[----:B------:R-:W-:Y:S05]  /*4be0*/  BSYNC B1 ;  /* 0x0000000000017941 */ /* 0x000fea0003800000 */
.L_x_138:
[----:B0----5:R-:W-:Y:S01]  /*4bf0*/  IMAD R9, R91, R8, RZ ;  /* 0x000000085b097224 */ /* 0x021fe200078e02ff */
[----:B------:R-:W-:Y:S01]  /*4c00*/  ISETP.GT.AND P1, PT, R7, RZ, P2 ;  /* 0x000000ff0700720c */ /* 0x000fe20001724270 */
[----:B----4-:R-:W-:Y:S01]  /*4c10*/  IMAD.X R23, R21, 0x1, R10, P5 ;  /* 0x0000000115177824 */ /* 0x010fe200028e060a */
[----:B------:R-:W-:Y:S01]  /*4c20*/  IADD3 R14, P6, R32, UR9, RZ ;  /* 0x00000009200e7c10 */ /* 0x000fe2000ffde0ff */
[----:B------:R-:W-:Y:S01]  /*4c30*/  IMAD R9, R84, R6, R9 ;  /* 0x0000000654097224 */ /* 0x000fe200078e0209 */
[----:B------:R-:W-:Y:S01]  /*4c40*/  BSSY B1, `(.L_x_140) ;  /* 0x0000006000017945 */ /* 0x000fe20003800000 */
[----:B-1----:R-:W-:Y:S02]  /*4c50*/  IADD3 R24, P5, R16, R11, RZ ;  /* 0x0000000b10187210 */ /* 0x002fe40007fbe0ff */
[----:B------:R-:W-:Y:S01]  /*4c60*/  IADD3.X R15, R33, UR10, RZ, P6, !PT ;  /* 0x0000000a210f7c10 */ /* 0x000fe2000b7fe4ff */
[----:B------:R0:W-:Y:S05]  /*4c70*/  @P4 STG.E desc[UR14][R22.64], R9 ;  /* 0x0000000916004986 */ /* 0x0001ea000c10190e */
[----:B------:R-:W-:Y:S05]  /*4c80*/  @!P1 BRA `(.L_x_141) ;  /* 0x0000000000049947 */ /* 0x000fea0003800000 */
[----:B------:R1:W5:Y:S02]  /*4c90*/  LDG.E.LTC128B R91, desc[UR14][R14.64] ;  /* 0x0000000e0e5b7981 */ /* 0x000364000c1e1920 */
.L_x_141:
[----:B------:R-:W-:Y:S05]  /*4ca0*/  BSYNC B1 ;  /* 0x0000000000017941 */ /* 0x000fea0003800000 */
.L_x_140:
[----:B0----5:R-:W-:Y:S01]  /*4cb0*/  IMAD R9, R91, R8, RZ ;  /* 0x000000085b097224 */ /* 0x021fe200078e02ff */
[----:B------:R-:W-:Y:S01]  /*4cc0*/  ISETP.GT.AND P0, PT, R7, 0x8, P0 ;  /* 0x000000080700780c */ /* 0x000fe20000704270 */
[----:B------:R-:W-:Y:S01]  /*4cd0*/  IMAD.X R25, R17, 0x1, R10, P5 ;  /* 0x0000000111197824 */ /* 0x000fe200028e060a */
        /* <DEDUP_REMOVED lines=8> */
.L_x_143:
[----:B------:R-:W-:Y:S05]  /*4d60*/  BSYNC B1 ;  /* 0x0000000000017941 */ /* 0x000fea0003800000 */
.L_x_142:
[----:B------:R-:W-:Y:S01]  /*4d70*/  ISETP.GT.AND P2, PT, R7, 0x8, P2 ;  /* 0x000000080700780c */ /* 0x000fe20001744270 */
[----:B0----5:R-:W-:Y:S01]  /*4d80*/  IMAD R9, R91, R8, RZ ;  /* 0x000000085b097224 */ /* 0x021fe200078e02ff */
[----:B------:R-:W-:Y:S01]  /*4d90*/  BSSY B1, `(.L_x_144) ;  /* 0x0000008000017945 */ /* 0x000fe20003800000 */
[----:B------:R-:W-:Y:S02]  /*4da0*/  IMAD.X R15, R21, 0x1, R12, P5 ;  /* 0x00000001150f7824 */ /* 0x000fe400028e060c */
[----:B------:R-:W-:-:S05]  /*4db0*/  IMAD R9, R86, R6, R9 ;  /* 0x0000000656097224 */ /* 0x000fca00078e0209 */
[----:B------:R0:W-:Y:S01]  /*4dc0*/  @P0 STG.E desc[UR14][R14.64], R9 ;  /* 0x000000090e000986 */ /* 0x0001e2000c10190e */
[----:B-1----:R-:W-:-:S04]  /*4dd0*/  IADD3 R10, P0, R32, UR7, RZ ;  /* 0x00000007200a7c10 */ /* 0x002fc8000ff1e0ff */
[----:B------:R-:W-:Y:S01]  /*4de0*/  IADD3.X R11, R33, UR8, RZ, P0, !PT ;  /* 0x00000008210b7c10 */ /* 0x000fe200087fe4ff */
[----:B------:R-:W-:Y:S08]  /*4df0*/  @!P2 BRA `(.L_x_145) ;  /* 0x000000000004a947 */ /* 0x000ff00003800000 */
[----:B------:R1:W5:Y:S02]  /*4e00*/  LDG.E.LTC128B R91, desc[UR14][R10.64] ;  /* 0x0000000e0a5b7981 */ /* 0x000364000c1e1920 */
.L_x_145:
[----:B------:R-:W-:Y:S05]  /*4e10*/  BSYNC B1 ;  /* 0x0000000000017941 */ /* 0x000fea0003800000 */
.L_x_144:
[----:B------:R-:W-:Y:S05]  /*4e20*/  @!P2 BRA `(.L_x_146) ;  /* 0x000000140094a947 */ /* 0x000fea0003800000 */
[----:B-1----:R-:W-:Y:S01]  /*4e30*/  IADD3 R10, P0, R16, R13, RZ ;  /* 0x0000000d100a7210 */ /* 0x002fe20007f1e0ff */
[----:B-----5:R-:W-:-:S04]  /*4e40*/  IMAD R91, R91, R8, RZ ;  /* 0x000000085b5b7224 */ /* 0x020fc800078e02ff */
[----:B------:R-:W-:Y:S02]  /*4e50*/  IMAD.X R11, R17, 0x1, R12, P0 ;  /* 0x00000001110b7824 */ /* 0x000fe400000e060c */
[----:B------:R-:W-:-:S05]  /*4e60*/  IMAD R91, R87, R6, R91 ;  /* 0x00000006575b7224 */ /* 0x000fca00078e025b */
[----:B------:R4:W-:Y:S01]  /*4e70*/  STG.E desc[UR14][R10.64], R91 ;  /* 0x0000005b0a007986 */ /* 0x0009e2000c10190e */
[----:B------:R-:W-:Y:S05]  /*4e80*/  BRA `(.L_x_146) ;  /* 0x00000014007c7947 */ /* 0x000fea0003800000 */
.L_x_23:
[----:B------:R-:W-:Y:S01]  /*4e90*/  ULDC.64 UR8, c[0x0][0x6c0] ;  /* 0x0001b00000087ab9 */ /* 0x000fe20000000a00 */
[----:B------:R-:W-:Y:S01]  /*4ea0*/  ISETP.GT.AND P2, PT, R9, 0x1, PT ;  /* 0x000000010900780c */ /* 0x000fe20003f44270 */
[-C--:B--2---:R-:W-:Y:S01]  /*4eb0*/  IMAD R13, R24, R6.reuse, RZ ;  /* 0x00000006180d7224 */ /* 0x084fe200078e02ff */
[----:B------:R-:W-:Y:S01]  /*4ec0*/  LEA R14, P1, R22, UR8, 0x2 ;  /* 0x00000008160e7c11 */ /* 0x000fe2000f8210ff */
[-C--:B------:R-:W-:Y:S01]  /*4ed0*/  IMAD R25, R25, R6.reuse, RZ ;  /* 0x0000000619197224 */ /* 0x080fe200078e02ff */
[C---:B------:R-:W-:Y:S01]  /*4ee0*/  ISETP.GT.AND P4, PT, R7.reuse, RZ, P2 ;  /* 0x000000ff0700720c */ /* 0x040fe20001784270 */
[----:B------:R-:W-:Y:S01]  /*4ef0*/  IMAD.SHL.U32 R11, R96, 0x20, RZ ;  /* 0x00000020600b7824 */ /* 0x000fe200078e00ff */
[----:B------:R-:W-:Y:S01]  /*4f00*/  LEA.HI.X R15, R22, UR9, R101, 0x2, P1 ;  /* 0x00000009160f7c11 */ /* 0x000fe200088f1465 */
[-C--:B------:R-:W-:Y:S01]  /*4f10*/  IMAD R21, R26, R6.reuse, RZ ;  /* 0x000000061a157224 */ /* 0x080fe200078e02ff */
[----:B------:R-:W-:Y:S01]  /*4f20*/  ISETP.GT.AND P1, PT, R7, 0x8, P0 ;  /* 0x000000080700780c */ /* 0x000fe20000724270 */
[----:B------:R-:W-:Y:S01]  /*4f30*/  IMAD R27, R27, R6, RZ ;  /* 0x000000061b1b7224 */ /* 0x000fe200078e02ff */
[----:B------:R-:W-:Y:S01]  /*4f40*/  ISETP.GT.AND P0, PT, R9, 0x8, PT ;  /* 0x000000080900780c */ /* 0x000fe20003f04270 */
[----:B------:R0:W-:Y:S01]  /*4f50*/  @P5 STG.E desc[UR14][R14.64], R13 ;  /* 0x0000000d0e005986 */ /* 0x0001e2000c10190e */
[----:B------:R-:W-:Y:S01]  /*4f60*/  LEA R16, P5, R96, R14, 0x2 ;  /* 0x0000000e60107211 */ /* 0x000fe200078a10ff */
[-C--:B------:R-:W-:Y:S01]  /*4f70*/  IMAD R23, R28, R6.reuse, RZ ;  /* 0x000000061c177224 */ /* 0x080fe200078e02ff */
[----:B------:R-:W-:Y:S01]  /*4f80*/  ISETP.GT.AND P2, PT, R7, 0x8, P2 ;  /* 0x000000080700780c */ /* 0x000fe20001744270 */
[-C--:B------:R-:W-:Y:S01]  /*4f90*/  IMAD R29, R29, R6.reuse, RZ ;  /* 0x000000061d1d7224 */ /* 0x080fe200078e02ff */
[--C-:B------:R-:W-:Y:S01]  /*4fa0*/  LEA.HI.X R17, R96, R15, R97.reuse, 0x2, P5 ;  /* 0x0000000f60117211 */ /* 0x100fe200028f1461 */
[-C--:B------:R-:W-:Y:S01]  /*4fb0*/  IMAD R89, R30, R6.reuse, RZ ;  /* 0x000000061e597224 */ /* 0x080fe200078e02ff */
[----:B------:R-:W-:Y:S01]  /*4fc0*/  SHF.L.U64.HI R10, R96, 0x5, R97 ;  /* 0x00000005600a7819 */ /* 0x000fe20000010261 */
[-C--:B------:R-:W-:Y:S01]  /*4fd0*/  IMAD R31, R31, R6.reuse, RZ ;  /* 0x000000061f1f7224 */ /* 0x080fe200078e02ff */
[----:B------:R-:W-:Y:S01]  /*4fe0*/  ISETP.GT.AND P5, PT, R7, RZ, P0 ;  /* 0x000000ff0700720c */ /* 0x000fe200007a4270 */
[----:B------:R-:W-:Y:S01]  /*4ff0*/  @P4 STG.E desc[UR14][R16.64], R25 ;  /* 0x0000001910004986 */ /* 0x000fe2000c10190e */
[-C--:B------:R-:W-:Y:S01]  /*5000*/  IADD3 R18, P4, R14, R11.reuse, RZ ;  /* 0x0000000b0e127210 */ /* 0x080fe20007f9e0ff */
[-C--:B------:R-:W-:Y:S01]  /*5010*/  IMAD R33, R33, R6.reuse, RZ ;  /* 0x0000000621217224 */ /* 0x080fe200078e02ff */
[----:B------:R-:W-:Y:S01]  /*5020*/  IADD3 R20, P6, R16, R11, RZ ;  /* 0x0000000b10147210 */ /* 0x000fe20007fde0ff */
[----:B------:R1:W-:Y:S01]  /*5030*/  @P1 STG.E desc[UR14][R14.64+0x20], R21 ;  /* 0x000020150e001986 */ /* 0x0003e2000c10190e */
[----:B------:R-:W-:Y:S01]  /*5040*/  ISETP.GT.AND P1, PT, R9, 0x9, PT ;  /* 0x000000090900780c */ /* 0x000fe20003f24270 */
[--C-:B------:R-:W-:Y:S01]  /*5050*/  IMAD.X R19, R15, 0x1, R10.reuse, P4 ;  /* 0x000000010f137824 */ /* 0x100fe200020e060a */
[C---:B------:R-:W-:Y:S01]  /*5060*/  ISETP.GT.AND P0, PT, R7.reuse, 0x8, P0 ;  /* 0x000000080700780c */ /* 0x040fe20000704270 */
[----:B------:R2:W-:Y:S01]  /*5070*/  @P2 STG.E desc[UR14][R16.64+0x20], R27 ;  /* 0x0000201b10002986 */ /* 0x0005e2000c10190e */
[----:B------:R-:W-:Y:S01]  /*5080*/  ISETP.GT.AND P4, PT, R7, RZ, P1 ;  /* 0x000000ff0700720c */ /* 0x000fe20000f84270 */
[-C--:B------:R-:W-:Y:S01]  /*5090*/  IMAD R35, R35, R6.reuse, RZ ;  /* 0x0000000623237224 */ /* 0x080fe200078e02ff */
[----:B0-----:R-:W-:Y:S01]  /*50a0*/  IADD3 R13, P2, R11, 0x20, RZ ;  /* 0x000000200b0d7810 */ /* 0x001fe20007f5e0ff */
[----:B------:R0:W-:Y:S01]  /*50b0*/  @P5 STG.E desc[UR14][R18.64], R23 ;  /* 0x0000001712005986 */ /* 0x0001e2000c10190e */
[----:B------:R-:W-:Y:S01]  /*50c0*/  ISETP.GT.AND P1, PT, R7, 0x8, P1 ;  /* 0x000000080700780c */ /* 0x000fe20000f24270 */
[-C--:B------:R-:W-:Y:S01]  /*50d0*/  IMAD R37, R37, R6.reuse, RZ ;  /* 0x0000000625257224 */ /* 0x080fe200078e02ff */
[----:B-1----:R-:W-:Y:S01]  /*50e0*/  IADD3 R14, P5, R14, R13, RZ ;  /* 0x0000000d0e0e7210 */ /* 0x002fe20007fbe0ff */
[--C-:B------:R-:W-:Y:S01]  /*50f0*/  IMAD.X R21, R17, 0x1, R10.reuse, P6 ;  /* 0x0000000111157824 */ /* 0x100fe200030e060a */
[----:B------:R-:W-:Y:S01]  /*5100*/  IADD3 R22, P6, R18, R11, RZ ;  /* 0x0000000b12167210 */ /* 0x000fe20007fde0ff */
[----:B------:R-:W-:Y:S01]  /*5110*/  IMAD.X R12, RZ, RZ, R10, P2 ;  /* 0x000000ffff0c7224 */ /* 0x000fe200010e060a */
[----:B------:R-:W-:Y:S01]  /*5120*/  ISETP.GT.AND P2, PT, R9, 0x10, PT ;  /* 0x000000100900780c */ /* 0x000fe20003f44270 */
[----:B--2---:R-:W-:-:S02]  /*5130*/  IMAD R27, R32, R6, RZ ;  /* 0x00000006201b7224 */ /* 0x004fc400078e02ff */
[----:B------:R1:W-:Y:S01]  /*5140*/  @P4 STG.E desc[UR14][R20.64], R29 ;  /* 0x0000001d14004986 */ /* 0x0003e2000c10190e */
[----:B------:R-:W-:Y:S01]  /*5150*/  IMAD.X R15, R15, 0x1, R12, P5 ;  /* 0x000000010f0f7824 */ /* 0x000fe200028e060c */
[----:B------:R-:W-:Y:S01]  /*5160*/  IADD3 R16, P4, R16, R13, RZ ;  /* 0x0000000d10107210 */ /* 0x000fe20007f9e0ff */
[----:B0-----:R-:W-:Y:S01]  /*5170*/  IMAD.X R23, R19, 0x1, R10, P6 ;  /* 0x0000000113177824 */ /* 0x001fe200030e060a */
[----:B------:R-:W-:Y:S01]  /*5180*/  ISETP.GT.AND P5, PT, R7, RZ, P2 ;  /* 0x000000ff0700720c */ /* 0x000fe200017a4270 */
[-C--:B------:R-:W-:Y:S01]  /*5190*/  IMAD R39, R39, R6.reuse, RZ ;  /* 0x0000000627277224 */ /* 0x080fe200078e02ff */
[----:B------:R0:W-:Y:S01]  /*51a0*/  @P0 STG.E desc[UR14][R14.64], R89 ;  /* 0x000000590e000986 */ /* 0x0001e2000c10190e */
[----:B------:R-:W-:Y:S01]  /*51b0*/  ISETP.GT.AND P0, PT, R9, 0x11, PT ;  /* 0x000000110900780c */ /* 0x000fe20003f04270 */
[----:B------:R-:W-:Y:S02]  /*51c0*/  IMAD.X R17, R17, 0x1, R12, P4 ;  /* 0x0000000111117824 */ /* 0x000fe400020e060c */
[-C--:B------:R-:W-:Y:S01]  /*51d0*/  IMAD R41, R41, R6.reuse, RZ ;  /* 0x0000000629297224 */ /* 0x080fe200078e02ff */
[C---:B------:R-:W-:Y:S01]  /*51e0*/  ISETP.GT.AND P4, PT, R7.reuse, RZ, P0 ;  /* 0x000000ff0700720c */ /* 0x040fe20000784270 */
[-C--:B-1----:R-:W-:Y:S01]  /*51f0*/  IMAD R29, R34, R6.reuse, RZ ;  /* 0x00000006221d7224 */ /* 0x082fe200078e02ff */
[----:B------:R1:W-:Y:S01]  /*5200*/  @P1 STG.E desc[UR14][R16.64], R31 ;  /* 0x0000001f10001986 */ /* 0x0003e2000c10190e */
[----:B------:R-:W-:Y:S01]  /*5210*/  ISETP.GT.AND P1, PT, R7, 0x8, P2 ;  /* 0x000000080700780c */ /* 0x000fe20001724270 */
[-C--:B------:R-:W-:Y:S01]  /*5220*/  IMAD R43, R43, R6.reuse, RZ ;  /* 0x000000062b2b7224 */ /* 0x080fe200078e02ff */
[----:B------:R-:W-:Y:S01]  /*5230*/  IADD3 R24, P2, R20, R11, RZ ;  /* 0x0000000b14187210 */ /* 0x000fe20007f5e0ff */
[----:B------:R2:W-:Y:S01]  /*5240*/  @P5 STG.E desc[UR14][R22.64], R27 ;  /* 0x0000001b16005986 */ /* 0x0005e2000c10190e */
[----:B0-----:R-:W-:Y:S01]  /*5250*/  IADD3 R14, P5, R18, R13, RZ ;  /* 0x0000000d120e7210 */ /* 0x001fe20007fbe0ff */
[-C--:B------:R-:W-:Y:S01]  /*5260*/  IMAD R45, R45, R6.reuse, RZ ;  /* 0x000000062d2d7224 */ /* 0x080fe200078e02ff */
[----:B------:R-:W-:Y:S01]  /*5270*/  ISETP.GT.AND P0, PT, R7, 0x8, P0 ;  /* 0x000000080700780c */ /* 0x000fe20000704270 */
[----:B------:R-:W-:Y:S01]  /*5280*/  IMAD.X R25, R21, 0x1, R10, P2 ;  /* 0x0000000115197824 */ /* 0x000fe200010e060a */
[----:B------:R-:W-:Y:S01]  /*5290*/  ISETP.GT.AND P2, PT, R9, 0x18, PT ;  /* 0x000000180900780c */ /* 0x000fe20003f44270 */
[--C-:B------:R-:W-:Y:S01]  /*52a0*/  IMAD.X R15, R19, 0x1, R12.reuse, P5 ;  /* 0x00000001130f7824 */ /* 0x100fe200028e060c */
[----:B------:R-:W-:Y:S01]  /*52b0*/  IADD3 R18, P6, R22, R11, RZ ;  /* 0x0000000b16127210 */ /* 0x000fe20007fde0ff */
[-C--:B------:R-:W-:Y:S01]  /*52c0*/  IMAD R47, R47, R6.reuse, RZ ;  /* 0x000000062f2f7224 */ /* 0x080fe200078e02ff */
[----:B------:R-:W-:Y:S01]  /*52d0*/  @P4 STG.E desc[UR14][R24.64], R33 ;  /* 0x0000002118004986 */ /* 0x000fe2000c10190e */
[----:B-1----:R-:W-:Y:S01]  /*52e0*/  IADD3 R16, P4, R20, R13, RZ ;  /* 0x0000000d14107210 */ /* 0x002fe20007f9e0ff */
[----:B------:R-:W-:Y:S01]  /*52f0*/  IMAD R49, R49, R6, RZ ;  /* 0x0000000631317224 */ /* 0x000fe200078e02ff */
[----:B------:R-:W-:Y:S01]  /*5300*/  ISETP.GT.AND P5, PT, R7, RZ, P2 ;  /* 0x000000ff0700720c */ /* 0x000fe200017a4270 */
[----:B------:R0:W-:Y:S01]  /*5310*/  @P1 STG.E desc[UR14][R14.64], R29 ;  /* 0x0000001d0e001986 */ /* 0x0001e2000c10190e */
[----:B------:R-:W-:Y:S01]  /*5320*/  ISETP.GT.AND P1, PT, R9, 0x19, PT ;  /* 0x000000190900780c */ /* 0x000fe20003f24270 */
[----:B------:R-:W-:-:S02]  /*5330*/  IMAD.X R17, R21, 0x1, R12, P4 ;  /* 0x0000000115117824 */ /* 0x000fc400020e060c */
[-C--:B--2---:R-:W-:Y:S01]  /*5340*/  IMAD R27, R36, R6.reuse, RZ ;  /* 0x00000006241b7224 */ /* 0x084fe200078e02ff */
[----:B------:R-:W-:Y:S01]  /*5350*/  ISETP.GT.AND P4, PT, R7, RZ, P1 ;  /* 0x000000ff0700720c */ /* 0x000fe20000f84270 */
[--C-:B------:R-:W-:Y:S01]  /*5360*/  IMAD.X R19, R23, 0x1, R10.reuse, P6 ;  /* 0x0000000117137824 */ /* 0x100fe200030e060a */
[----:B------:R1:W-:Y:S01]  /*5370*/  @P0 STG.E desc[UR14][R16.64], R35 ;  /* 0x0000002310000986 */ /* 0x0003e2000c10190e */
[----:B------:R-:W-:Y:S01]  /*5380*/  ISETP.GT.AND P0, PT, R7, 0x8, P2 ;  /* 0x000000080700780c */ /* 0x000fe20001704270 */
[-C--:B------:R-:W-:Y:S01]  /*5390*/  IMAD R51, R51, R6.reuse, RZ ;  /* 0x0000000633337224 */ /* 0x080fe200078e02ff */
[----:B------:R-:W-:Y:S01]  /*53a0*/  IADD3 R20, P2, R24, R11, RZ ;  /* 0x0000000b18147210 */ /* 0x000fe20007f5e0ff */
[-C--:B------:R-:W-:Y:S01]  /*53b0*/  IMAD R53, R53, R6.reuse, RZ ;  /* 0x0000000635357224 */ /* 0x080fe200078e02ff */
        /* <DEDUP_REMOVED lines=58> */
[----:B------:R-:W-:Y:S01]  /*5760*/  ISETP.GT.AND P5, PT, R7, RZ, P2 ;  /* 0x000000ff0700720c */ /* 0x000fe200017a4270 */
[-C--:B------:R-:W-:Y:S01]  /*5770*/  IMAD R73, R73, R6.reuse, RZ ;  /* 0x0000000649497224 */ /* 0x080fe200078e02ff */
[----:B-1----:R-:W-:Y:S01]  /*5780*/  IADD3 R16, P4, R24, R13, RZ ;  /* 0x0000000d18107210 */ /* 0x002fe20007f9e0ff */
[----:B------:R0:W-:Y:S01]  /*5790*/  @P0 STG.E desc[UR14][R14.64], R29 ;  /* 0x0000001d0e000986 */ /* 0x0001e2000c10190e */
[----:B------:R-:W-:Y:S01]  /*57a0*/  ISETP.GT.AND P0, PT, R9, 0x31, PT ;  /* 0x000000310900780c */ /* 0x000fe20003f04270 */
[-C--:B--2---:R-:W-:Y:S01]  /*57b0*/  IMAD R27, R48, R6.reuse, RZ ;  /* 0x00000006301b7224 */ /* 0x084fe200078e02ff */
[----:B------:R-:W-:Y:S01]  /*57c0*/  ISETP.GT.AND P2, PT, R7, 0x8, P2 ;  /* 0x000000080700780c */ /* 0x000fe20001744270 */
[----:B------:R-:W-:Y:S01]  /*57d0*/  IMAD.X R17, R25, 0x1, R12, P4 ;  /* 0x0000000119117824 */ /* 0x000fe200020e060c */
[----:B------:R-:W-:Y:S01]  /*57e0*/  ISETP.GT.AND P4, PT, R7, RZ, P0 ;  /* 0x000000ff0700720c */ /* 0x000fe20000784270 */
[----:B------:R-:W-:Y:S01]  /*57f0*/  IMAD.X R23, R19, 0x1, R10, P6 ;  /* 0x0000000113177824 */ /* 0x000fe200030e060a */
[----:B------:R-:W-:Y:S01]  /*5800*/  ISETP.GT.AND P0, PT, R7, 0x8, P0 ;  /* 0x000000080700780c */ /* 0x000fe20000704270 */
[-C--:B------:R-:W-:Y:S01]  /*5810*/  IMAD R75, R75, R6.reuse, RZ ;  /* 0x000000064b4b7224 */ /* 0x080fe200078e02ff */
[----:B------:R1:W-:Y:S01]  /*5820*/  @P1 STG.E desc[UR14][R16.64], R47 ;  /* 0x0000002f10001986 */ /* 0x0003e2000c10190e */
[----:B------:R-:W-:Y:S01]  /*5830*/  IADD3 R24, P1, R20, R11, RZ ;  /* 0x0000000b14187210 */ /* 0x000fe20007f3e0ff */
[----:B------:R-:W-:-:S02]  /*5840*/  IMAD R77, R77, R6, RZ ;  /* 0x000000064d4d7224 */ /* 0x000fc400078e02ff */
[----:B------:R2:W-:Y:S01]  /*5850*/  @P5 STG.E desc[UR14][R22.64], R27 ;  /* 0x0000001b16005986 */ /* 0x0005e2000c10190e */
[----:B0-----:R-:W-:Y:S01]  /*5860*/  IADD3 R14, P5, R18, R13, RZ ;  /* 0x0000000d120e7210 */ /* 0x001fe20007fbe0ff */
[----:B------:R-:W-:Y:S01]  /*5870*/  IMAD.X R25, R21, 0x1, R10, P1 ;  /* 0x0000000115197824 */ /* 0x000fe200008e060a */
[----:B------:R-:W-:Y:S01]  /*5880*/  ISETP.GT.AND P1, PT, R9, 0x38, PT ;  /* 0x000000380900780c */ /* 0x000fe20003f24270 */
[-C--:B------:R-:W-:Y:S01]  /*5890*/  IMAD R29, R50, R6.reuse, RZ ;  /* 0x00000006321d7224 */ /* 0x080fe200078e02ff */
[----:B------:R-:W-:Y:S01]  /*58a0*/  IADD3 R18, P6, R22, R11, RZ ;  /* 0x0000000b16127210 */ /* 0x000fe20007fde0ff */
[--C-:B------:R-:W-:Y:S01]  /*58b0*/  IMAD.X R15, R19, 0x1, R12.reuse, P5 ;  /* 0x00000001130f7824 */ /* 0x100fe200028e060c */
[----:B------:R-:W-:Y:S01]  /*58c0*/  @P4 STG.E desc[UR14][R24.64], R49 ;  /* 0x0000003118004986 */ /* 0x000fe2000c10190e */
[----:B-1----:R-:W-:Y:S01]  /*58d0*/  IADD3 R16, P5, R20, R13, RZ ;  /* 0x0000000d14107210 */ /* 0x002fe20007fbe0ff */
[-C--:B------:R-:W-:Y:S01]  /*58e0*/  IMAD R79, R79, R6.reuse, RZ ;  /* 0x000000064f4f7224 */ /* 0x080fe200078e02ff */
[----:B------:R-:W-:Y:S01]  /*58f0*/  ISETP.GT.AND P4, PT, R7, RZ, P1 ;  /* 0x000000ff0700720c */ /* 0x000fe20000f84270 */
[----:B------:R0:W-:Y:S01]  /*5900*/  @P2 STG.E desc[UR14][R14.64], R29 ;  /* 0x0000001d0e002986 */ /* 0x0001e2000c10190e */
[----:B------:R-:W-:Y:S01]  /*5910*/  ISETP.GT.AND P2, PT, R9, 0x39, PT ;  /* 0x000000390900780c */ /* 0x000fe20003f44270 */
[----:B------:R-:W-:Y:S01]  /*5920*/  IMAD.X R17, R21, 0x1, R12, P5 ;  /* 0x0000000115117824 */ /* 0x000fe200028e060c */
[C---:B------:R-:W-:Y:S01]  /*5930*/  ISETP.GT.AND P1, PT, R7.reuse, 0x8, P1 ;  /* 0x000000080700780c */ /* 0x040fe20000f24270 */
[-C--:B--2---:R-:W-:Y:S01]  /*5940*/  IMAD R27, R52, R6.reuse, RZ ;  /* 0x00000006341b7224 */ /* 0x084fe200078e02ff */
[----:B------:R-:W-:Y:S01]  /*5950*/  ISETP.GT.AND P5, PT, R7, RZ, P2 ;  /* 0x000000ff0700720c */ /* 0x000fe200017a4270 */
[--C-:B------:R-:W-:Y:S01]  /*5960*/  IMAD.X R19, R23, 0x1, R10.reuse, P6 ;  /* 0x0000000117137824 */ /* 0x100fe200030e060a */
[----:B------:R1:W-:Y:S01]  /*5970*/  @P0 STG.E desc[UR14][R16.64], R51 ;  /* 0x0000003310000986 */ /* 0x0003e2000c10190e */
[----:B------:R-:W-:Y:S01]  /*5980*/  IADD3 R20, P0, R24, R11, RZ ;  /* 0x0000000b18147210 */ /* 0x000fe20007f1e0ff */
[-C--:B------:R-:W-:Y:S01]  /*5990*/  IMAD R81, R81, R6.reuse, RZ ;  /* 0x0000000651517224 */ /* 0x080fe200078e02ff */
[----:B------:R-:W-:Y:S01]  /*59a0*/  ISETP.GT.AND P2, PT, R7, 0x8, P2 ;  /* 0x000000080700780c */ /* 0x000fe20001744270 */
[-C--:B------:R-:W-:Y:S01]  /*59b0*/  IMAD R83, R83, R6.reuse, RZ ;  /* 0x0000000653537224 */ /* 0x080fe200078e02ff */
        /* <DEDUP_REMOVED lines=17> */
[----:B------:R-:W-:Y:S01]  /*5ad0*/  IMAD.X R23, R19, 0x1, R10, P6 ;  /* 0x0000000113177824 */ /* 0x000fe200030e060a */
[----:B------:R1:W-:Y:S01]  /*5ae0*/  @P2 STG.E desc[UR14][R16.64], R55 ;  /* 0x0000003710002986 */ /* 0x0003e2000c10190e */
[----:B------:R-:W-:Y:S01]  /*5af0*/  IADD3 R24, P2, R20, R11, RZ ;  /* 0x0000000b14187210 */ /* 0x000fe20007f5e0ff */
[----:B------:R-:W-:Y:S01]  /*5b00*/  IMAD R87, R87, R6, RZ ;  /* 0x0000000657577224 */ /* 0x000fe200078e02ff */
[----:B------:R-:W-:-:S02]  /*5b10*/  ISETP.GT.AND P1, PT, R7, 0x8, P1 ;  /* 0x000000080700780c */ /* 0x000fc40000f24270 */
        /* <DEDUP_REMOVED lines=8> */
[----:B-1----:R-:W-:Y:S02]  /*5ba0*/  IADD3 R16, P5, R20, R13, RZ ;  /* 0x0000000d14107210 */ /* 0x002fe40007fbe0ff */
[----:B------:R-:W-:Y:S01]  /*5bb0*/  ISETP.GT.AND P4, PT, R7, RZ, P2 ;  /* 0x000000ff0700720c */ /* 0x000fe20001784270 */
[----:B------:R0:W-:Y:S01]  /*5bc0*/  @P0 STG.E desc[UR14][R14.64], R29 ;  /* 0x0000001d0e000986 */ /* 0x0001e2000c10190e */
[----:B------:R-:W-:Y:S01]  /*5bd0*/  ISETP.GT.AND P0, PT, R9, 0x49, PT ;  /* 0x000000490900780c */ /* 0x000fe20003f04270 */
[----:B------:R-:W-:Y:S01]  /*5be0*/  IMAD.X R17, R21, 0x1, R12, P5 ;  /* 0x0000000115117824 */ /* 0x000fe200028e060c */
[C---:B------:R-:W-:Y:S01]  /*5bf0*/  ISETP.GT.AND P2, PT, R7.reuse, 0x8, P2 ;  /* 0x000000080700780c */ /* 0x040fe20001744270 */
[----:B--2---:R-:W-:Y:S01]  /*5c00*/  IMAD R27, R60, R6, RZ ;  /* 0x000000063c1b7224 */ /* 0x004fe200078e02ff */
[----:B------:R-:W-:Y:S01]  /*5c10*/  ISETP.GT.AND P5, PT, R7, RZ, P0 ;  /* 0x000000ff0700720c */ /* 0x000fe200007a4270 */
[----:B------:R-:W-:Y:S01]  /*5c20*/  IMAD.X R19, R23, 0x1, R10, P6 ;  /* 0x0000000117137824 */ /* 0x000fe200030e060a */
[----:B------:R1:W-:Y:S01]  /*5c30*/  @P1 STG.E desc[UR14][R16.64], R59 ;  /* 0x0000003b10001986 */ /* 0x0003e2000c10190e */
[----:B------:R-:W-:-:S02]  /*5c40*/  IADD3 R20, P1, R24, R11, RZ ;  /* 0x0000000b18147210 */ /* 0x000fc40007f3e0ff */
[----:B------:R-:W-:Y:S02]  /*5c50*/  ISETP.GT.AND P0, PT, R7, 0x8, P0 ;  /* 0x000000080700780c */ /* 0x000fe40000704270 */
[----:B------:R2:W-:Y:S01]  /*5c60*/  @P4 STG.E desc[UR14][R18.64], R27 ;  /* 0x0000001b12004986 */ /* 0x0005e2000c10190e */
[----:B0-----:R-:W-:Y:S01]  /*5c70*/  IADD3 R14, P4, R22, R13, RZ ;  /* 0x0000000d160e7210 */ /* 0x001fe20007f9e0ff */
[----:B------:R-:W-:Y:S01]  /*5c80*/  IMAD.X R21, R25, 0x1, R10, P1 ;  /* 0x0000000119157824 */ /* 0x000fe200008e060a */
[----:B------:R-:W-:Y:S01]  /*5c90*/  ISETP.GT.AND P1, PT, R9, 0x50, PT ;  /* 0x000000500900780c */ /* 0x000fe20003f24270 */
[----:B------:R-:W-:Y:S01]  /*5ca0*/  IMAD R29, R62, R6, RZ ;  /* 0x000000063e1d7224 */ /* 0x000fe200078e02ff */
[----:B------:R-:W-:Y:S01]  /*5cb0*/  IADD3 R22, P6, R18, R11, RZ ;  /* 0x0000000b12167210 */ /* 0x000fe20007fde0ff */
[----:B------:R-:W-:Y:S01]  /*5cc0*/  IMAD.X R15, R23, 0x1, R12, P4 ;  /* 0x00000001170f7824 */ /* 0x000fe200020e060c */
[----:B------:R-:W-:Y:S01]  /*5cd0*/  @P5 STG.E desc[UR14][R20.64], R61 ;  /* 0x0000003d14005986 */ /* 0x000fe2000c10190e */
[----:B-1----:R-:W-:-:S02]  /*5ce0*/  IADD3 R16, P5, R24, R13, RZ ;  /* 0x0000000d18107210 */ /* 0x002fc40007fbe0ff */
        /* <DEDUP_REMOVED lines=9> */
[----:B------:R-:W-:Y:S02]  /*5d80*/  IADD3 R24, P0, R20, R11, RZ ;  /* 0x0000000b14187210 */ /* 0x000fe40007f1e0ff */
        /* <DEDUP_REMOVED lines=49> */
[----:B------:R-:W-:Y:S02]  /*60a0*/  ISETP.GT.AND P4, PT, R7, RZ, P1 ;  /* 0x000000ff0700720c */ /* 0x000fe40000f84270 */
[----:B-1----:R-:W-:Y:S01]  /*60b0*/  IADD3 R16, P5, R20, R13, RZ ;  /* 0x0000000d14107210 */ /* 0x002fe20007fbe0ff */
[----:B------:R0:W-:Y:S01]  /*60c0*/  @P2 STG.E desc[UR14][R14.64], R29 ;  /* 0x0000001d0e002986 */ /* 0x0001e2000c10190e */
[----:B------:R-:W-:Y:S01]  /*60d0*/  ISETP.GT.AND P2, PT, R9, 0x69, PT ;  /* 0x000000690900780c */ /* 0x000fe20003f44270 */
[----:B--2---:R-:W-:Y:S01]  /*60e0*/  IMAD R27, R76, R6, RZ ;  /* 0x000000064c1b7224 */ /* 0x004fe200078e02ff */
[----:B------:R-:W-:Y:S01]  /*60f0*/  ISETP.GT.AND P1, PT, R7, 0x8, P1 ;  /* 0x000000080700780c */ /* 0x000fe20000f24270 */
[----:B------:R-:W-:Y:S01]  /*6100*/  IMAD.X R17, R21, 0x1, R12, P5 ;  /* 0x0000000115117824 */ /* 0x000fe200028e060c */
[----:B------:R-:W-:Y:S01]  /*6110*/  ISETP.GT.AND P5, PT, R7, RZ, P2 ;  /* 0x000000ff0700720c */ /* 0x000fe200017a4270 */
[----:B------:R-:W-:Y:S01]  /*6120*/  IMAD.X R19, R23, 0x1, R10, P6 ;  /* 0x0000000117137824 */ /* 0x000fe200030e060a */
[----:B------:R-:W-:-:S02]  /*6130*/  ISETP.GT.AND P2, PT, R7, 0x8, P2 ;  /* 0x000000080700780c */ /* 0x000fc40001744270 */
[----:B------:R1:W-:Y:S01]  /*6140*/  @P0 STG.E desc[UR14][R16.64], R75 ;  /* 0x0000004b10000986 */ /* 0x0003e2000c10190e */
[----:B------:R-:W-:Y:S01]  /*6150*/  IADD3 R20, P0, R24, R11, RZ ;  /* 0x0000000b18147210 */ /* 0x000fe20007f1e0ff */
[----:B0-----:R-:W-:Y:S02]  /*6160*/  IMAD R29, R78, R6, RZ ;  /* 0x000000064e1d7224 */ /* 0x001fe400078e02ff */
[----:B------:R0:W-:Y:S01]  /*6170*/  @P4 STG.E desc[UR14][R18.64], R27 ;  /* 0x0000001b12004986 */ /* 0x0001e2000c10190e */
[----:B------:R-:W-:Y:S01]  /*6180*/  IADD3 R14, P4, R22, R13, RZ ;  /* 0x0000000d160e7210 */ /* 0x000fe20007f9e0ff */
[----:B------:R-:W-:Y:S01]  /*6190*/  IMAD.X R21, R25, 0x1, R10, P0 ;  /* 0x0000000119157824 */ /* 0x000fe200000e060a */
[----:B------:R-:W-:Y:S02]  /*61a0*/  ISETP.GT.AND P0, PT, R9, 0x70, PT ;  /* 0x000000700900780c */ /* 0x000fe40003f04270 */
[----:B------:R-:W-:Y:S01]  /*61b0*/  IADD3 R22, P6, R18, R11, RZ ;  /* 0x0000000b12167210 */ /* 0x000fe20007fde0ff */
[----:B------:R-:W-:Y:S01]  /*61c0*/  IMAD.X R15, R23, 0x1, R12, P4 ;  /* 0x00000001170f7824 */ /* 0x000fe200020e060c */
[----:B------:R-:W-:Y:S01]  /*61d0*/  @P5 STG.E desc[UR14][R20.64], R77 ;  /* 0x0000004d14005986 */ /* 0x000fe2000c10190e */
[----:B-1----:R-:W-:-:S02]  /*61e0*/  IADD3 R16, P5, R24, R13, RZ ;  /* 0x0000000d18107210 */ /* 0x002fc40007fbe0ff */
[----:B------:R-:W-:Y:S01]  /*61f0*/  ISETP.GT.AND P4, PT, R7, RZ, P0 ;  /* 0x000000ff0700720c */ /* 0x000fe20000784270 */
[----:B------:R1:W-:Y:S01]  /*6200*/  @P1 STG.E desc[UR14][R14.64], R29 ;  /* 0x0000001d0e001986 */ /* 0x0003e2000c10190e */
[----:B------:R-:W-:Y:S01]  /*6210*/  ISETP.GT.AND P1, PT, R9, 0x71, PT ;  /* 0x000000710900780c */ /* 0x000fe20003f24270 */
[----:B------:R-:W-:Y:S02]  /*6220*/  IMAD.X R17, R25, 0x1, R12, P5 ;  /* 0x0000000119117824 */ /* 0x000fe400028e060c */
[----:B------:R-:W-:Y:S01]  /*6230*/  IMAD.X R23, R19, 0x1, R10, P6 ;  /* 0x0000000113177824 */ /* 0x000fe200030e060a */
[C---:B------:R-:W-:Y:S01]  /*6240*/  ISETP.GT.AND P5, PT, R7.reuse, RZ, P1 ;  /* 0x000000ff0700720c */ /* 0x040fe20000fa4270 */
[----:B0-----:R-:W-:Y:S01]  /*6250*/  IMAD R27, R80, R6, RZ ;  /* 0x00000006501b7224 */ /* 0x001fe200078e02ff */
[----:B------:R-:W-:Y:S01]  /*6260*/  ISETP.GT.AND P6, PT, R7, 0x8, P0 ;  /* 0x000000080700780c */ /* 0x000fe200007c4270 */
[----:B------:R0:W-:Y:S01]  /*6270*/  @P2 STG.E desc[UR14][R16.64], R79 ;  /* 0x0000004f10002986 */ /* 0x0001e2000c10190e */
[----:B------:R-:W-:-:S02]  /*6280*/  IADD3 R24, P0, R20, R11, RZ ;  /* 0x0000000b14187210 */ /* 0x000fc40007f1e0ff */
[----:B------:R-:W-:Y:S01]  /*6290*/  ISETP.GT.AND P1, PT, R7, 0x8, P1 ;  /* 0x000000080700780c */ /* 0x000fe20000f24270 */
[----:B------:R2:W-:Y:S01]  /*62a0*/  @P4 STG.E desc[UR14][R22.64], R27 ;  /* 0x0000001b16004986 */ /* 0x0005e2000c10190e */
[-C--:B-1----:R-:W-:Y:S01]  /*62b0*/  IADD3 R14, P2, R18, R13.reuse, RZ ;  /* 0x0000000d120e7210 */ /* 0x082fe20007f5e0ff */
[----:B------:R-:W-:Y:S01]  /*62c0*/  IMAD.X R25, R21, 0x1, R10, P0 ;  /* 0x0000000115197824 */ /* 0x000fe200000e060a */
[----:B------:R-:W-:Y:S01]  /*62d0*/  ISETP.GT.AND P0, PT, R9, 0x78, PT ;  /* 0x000000780900780c */ /* 0x000fe20003f04270 */
[-C--:B------:R-:W-:Y:S02]  /*62e0*/  IMAD R29, R82, R6.reuse, RZ ;  /* 0x00000006521d7224 */ /* 0x080fe400078e02ff */
[--C-:B------:R-:W-:Y:S01]  /*62f0*/  IMAD.X R15, R19, 0x1, R12.reuse, P2 ;  /* 0x00000001130f7824 */ /* 0x100fe200010e060c */
[----:B------:R1:W-:Y:S01]  /*6300*/  @P5 STG.E desc[UR14][R24.64], R81 ;  /* 0x0000005118005986 */ /* 0x0003e2000c10190e */
[----:B0-----:R-:W-:Y:S02]  /*6310*/  IADD3 R16, P4, R20, R13, RZ ;  /* 0x0000000d14107210 */ /* 0x001fe40007f9e0ff */
[C---:B------:R-:W-:Y:S01]  /*6320*/  IADD3 R18, P5, R22.reuse, R11, RZ ;  /* 0x0000000b16127210 */ /* 0x040fe20007fbe0ff */
[----:B------:R1:W-:Y:S01]  /*6330*/  @P6 STG.E desc[UR14][R14.64], R29 ;  /* 0x0000001d0e006986 */ /* 0x0003e2000c10190e */
[----:B------:R-:W-:Y:S01]  /*6340*/  ISETP.GT.AND P2, PT, R9, 0x79, PT ;  /* 0x000000790900780c */ /* 0x000fe20003f44270 */
[----:B------:R-:W-:Y:S01]  /*6350*/  IMAD.X R17, R21, 0x1, R12, P4 ;  /* 0x0000000115117824 */ /* 0x000fe200020e060c */
[----:B--2---:R-:W-:Y:S01]  /*6360*/  IADD3 R22, P4, R22, R13, RZ ;  /* 0x0000000d16167210 */ /* 0x004fe20007f9e0ff */
[----:B------:R-:W-:Y:S01]  /*6370*/  IMAD.X R19, R23, 0x1, R10, P5 ;  /* 0x0000000117137824 */ /* 0x000fe200028e060a */
[----:B------:R-:W-:Y:S01]  /*6380*/  ISETP.GT.AND P6, PT, R7, RZ, P0 ;  /* 0x000000ff0700720c */ /* 0x000fe200007c4270 */
[-C--:B------:R-:W-:Y:S01]  /*6390*/  IMAD R9, R86, R6.reuse, RZ ;  /* 0x0000000656097224 */ /* 0x080fe200078e02ff */
[----:B------:R-:W-:Y:S01]  /*63a0*/  IADD3 R20, P5, R24, R11, RZ ;  /* 0x0000000b18147210 */ /* 0x000fe20007fbe0ff */
[----:B------:R-:W-:Y:S01]  /*63b0*/  IMAD.X R23, R23, 0x1, R12, P4 ;  /* 0x0000000117177824 */ /* 0x000fe200020e060c */
[C---:B------:R-:W-:Y:S01]  /*63c0*/  ISETP.GT.AND P4, PT, R7.reuse, RZ, P2 ;  /* 0x000000ff0700720c */ /* 0x040fe20001784270 */
[----:B------:R1:W-:Y:S01]  /*63d0*/  @P1 STG.E desc[UR14][R16.64], R83 ;  /* 0x0000005310001986 */ /* 0x0003e2000c10190e */
[----:B------:R-:W-:Y:S01]  /*63e0*/  ISETP.GT.AND P0, PT, R7, 0x8, P0 ;  /* 0x000000080700780c */ /* 0x000fe20000704270 */
[----:B------:R-:W-:Y:S01]  /*63f0*/  IMAD.X R21, R25, 0x1, R10, P5 ;  /* 0x0000000119157824 */ /* 0x000fe200028e060a */
[----:B------:R-:W-:Y:S01]  /*6400*/  ISETP.GT.AND P2, PT, R7, 0x8, P2 ;  /* 0x000000080700780c */ /* 0x000fe20001744270 */
[----:B------:R-:W-:Y:S01]  /*6410*/  IMAD R7, R84, R6, RZ ;  /* 0x0000000654077224 */ /* 0x000fe200078e02ff */
[----:B------:R-:W-:-:S04]  /*6420*/  IADD3 R10, P5, R24, R13, RZ ;  /* 0x0000000d180a7210 */ /* 0x000fc80007fbe0ff */
[----:B------:R1:W-:Y:S01]  /*6430*/  @P6 STG.E desc[UR14][R18.64], R7 ;  /* 0x0000000712006986 */ /* 0x0003e2000c10190e */
[----:B------:R-:W-:-:S03]  /*6440*/  IMAD.X R11, R25, 0x1, R12, P5 ;  /* 0x00000001190b7824 */ /* 0x000fc600028e060c */
[----:B------:R1:W-:Y:S04]  /*6450*/  @P4 STG.E desc[UR14][R20.64], R85 ;  /* 0x0000005514004986 */ /* 0x0003e8000c10190e */
[----:B------:R1:W-:Y:S04]  /*6460*/  @P0 STG.E desc[UR14][R22.64], R9 ;  /* 0x0000000916000986 */ /* 0x0003e8000c10190e */
[----:B------:R1:W-:Y:S02]  /*6470*/  @P2 STG.E desc[UR14][R10.64], R87 ;  /* 0x000000570a002986 */ /* 0x0003e4000c10190e */
.L_x_146:
[----:B------:R-:W-:Y:S05]  /*6480*/  BSYNC B0 ;  /* 0x0000000000007941 */ /* 0x000fea0003800000 */
.L_x_22:
[----:B------:R-:W-:Y:S01]  /*6490*/  ULDC UR8, c[0x0][0xc] ;  /* 0x0000030000087ab9 */ /* 0x000fe20000000800 */
[----:B------:R-:W-:Y:S01]  /*64a0*/  ULDC UR9, c[0x0][0x10] ;  /* 0x0000040000097ab9 */ /* 0x000fe20000000800 */
[----:B-1----:R-:W1:Y:S01]  /*64b0*/  LDC R7, c[0x0][0x14] ;  /* 0x00000500ff077b82 */ /* 0x002e620000000800 */
[----:B------:R-:W-:Y:S01]  /*64c0*/  UIMAD.WIDE.U32 UR8, UR8, UR9, URZ ;  /* 0x00000009080872a5 */ /* 0x000fe2000f8e003f */
[----:B------:R-:W-:Y:S02]  /*64d0*/  IMAD.MOV.U32 R12, RZ, RZ, -0x1 ;  /* 0xffffffffff0c7424 */ /* 0x000fe400078e00ff */
[----:B------:R-:W-:Y:S02]  /*64e0*/  IMAD.MOV.U32 R16, RZ, RZ, -0x1 ;  /* 0xffffffffff107424 */ /* 0x000fe400078e00ff */
[----:B----4-:R-:W-:Y:S02]  /*64f0*/  IMAD.MOV.U32 R10, RZ, RZ, -0x1 ;  /* 0xffffffffff0a7424 */ /* 0x010fe400078e00ff */
[----:B-1----:R-:W-:-:S04]  /*6500*/  IMAD.WIDE.U32 R2, R7, UR8, R2 ;  /* 0x0000000807027c25 */ /* 0x002fc8000f8e0002 */
[----:B------:R-:W-:Y:S01]  /*6510*/  IMAD R7, R7, UR9, RZ ;  /* 0x0000000907077c24 */ /* 0x000fe2000f8e02ff */
[----:B------:R-:W-:Y:S02]  /*6520*/  ULDC.64 UR8, c[0x0][0x750] ;  /* 0x0001d40000087ab9 */ /* 0x000fe40000000a00 */
[----:B------:R-:W-:Y:S01]  /*6530*/  ISETP.GE.U32.AND P0, PT, R2, UR8, PT ;  /* 0x0000000802007c0c */ /* 0x000fe2000bf06070 */
[--C-:B------:R-:W-:Y:S01]  /*6540*/  IMAD.IADD R3, R3, 0x1, R7.reuse ;  /* 0x0000000103037824 */ /* 0x100fe200078e0207 */
[----:B------:R-:W-:-:S04]  /*6550*/  PRMT R7, RZ, 0x7610, R7 ;  /* 0x00007610ff077816 */ /* 0x000fc80000000007 */
[----:B------:R-:W-:-:S13]  /*6560*/  ISETP.GE.U32.AND.EX P0, PT, R3, UR9, PT, P0 ;  /* 0x0000000903007c0c */ /* 0x000fda000bf06100 */
[----:B------:R-:W-:Y:S05]  /*6570*/  @P0 BRA `(.L_x_147) ;  /* 0x0000000400640947 */ /* 0x000fea0003800000 */
[----:B---3--:R-:W1:Y:S01]  /*6580*/  S2R R19, SR_CTAID.X ;  /* 0x0000000000137919 */ /* 0x008e620000002500 */
[----:B------:R-:W3:Y:S01]  /*6590*/  LDC.64 R16, c[0x0][0x728] ;  /* 0x0001ca00ff107b82 */ /* 0x000ee20000000a00 */
[----:B------:R-:W-:Y:S01]  /*65a0*/  ULDC UR7, c[0x0][0x150] ;  /* 0x0000540000077ab9 */ /* 0x000fe20000000800 */
[----:B0-----:R-:W-:Y:S01]  /*65b0*/  IMAD.MOV.U32 R14, RZ, RZ, R2 ;  /* 0x000000ffff0e7224 */ /* 0x001fe200078e0002 */
[----:B------:R-:W0:Y:S01]  /*65c0*/  S2R R25, SR_CTAID.Y ;  /* 0x0000000000197919 */ /* 0x000e220000002600 */
[----:B------:R-:W-:-:S04]  /*65d0*/  IMAD.MOV.U32 R15, RZ, RZ, R3 ;  /* 0x000000ffff0f7224 */ /* 0x000fc800078e0003 */
[----:B------:R-:W4:Y:S08]  /*65e0*/  LDC R24, c[0x0][0x144] ;  /* 0x00005100ff187b82 */ /* 0x000f300000000800 */
[----:B------:R-:W0:Y:S08]  /*65f0*/  LDC R20, c[0x0][0x730] ;  /* 0x0001cc00ff147b82 */ /* 0x000e300000000800 */
[----:B------:R-:W0:Y:S01]  /*6600*/  LDC.64 R22, c[0x0][0x720] ;  /* 0x0001c800ff167b82 */ /* 0x000e220000000a00 */
[----:B---3--:R-:W-:-:S04]  /*6610*/  ISETP.NE.U32.AND P0, PT, R16, RZ, PT ;  /* 0x000000ff1000720c */ /* 0x008fc80003f05070 */
[----:B------:R-:W-:Y:S02]  /*6620*/  ISETP.NE.AND.EX P0, PT, R17, RZ, PT, P0 ;  /* 0x000000ff1100720c */ /* 0x000fe40003f05300 */
[----:B-1----:R-:W-:-:S05]  /*6630*/  I2FP.F32.U32 R7, R19 ;  /* 0x0000001300077245 */ /* 0x002fca0000201000 */
[----:B------:R-:W-:-:S04]  /*6640*/  FMUL R7, R7, UR7 ;  /* 0x0000000707077c20 */ /* 0x000fc80008400000 */
[----:B------:R1:W3:Y:S02]  /*6650*/  F2I.U32.TRUNC.NTZ R21, R7 ;  /* 0x0000000700157305 */ /* 0x0002e4000020f000 */
[----:B----4-:R-:W-:Y:S05]  /*6660*/  @!P0 BRA `(.L_x_148) ;  /* 0x0000000000288947 */ /* 0x010fea0003800000 */
[----:B-1----:R-:W1:Y:S02]  /*6670*/  LDC R7, c[0x0][0x734] ;  /* 0x0001cd00ff077b82 */ /* 0x002e640000000800 */
[----:B-1----:R-:W-:-:S05]  /*6680*/  IADD3 R7, P0, R2, R7, RZ ;  /* 0x0000000702077210 */ /* 0x002fca0007f1e0ff */
        /* <DEDUP_REMOVED lines=8> */
.L_x_148:
[----:B--2---:R-:W2:Y:S01]  /*6710*/  LDC.64 R28, c[0x0][0x740] ;  /* 0x0001d000ff1c7b82 */ /* 0x004ea20000000a00 */
[-C--:B0-----:R-:W-:Y:S01]  /*6720*/  SHF.R.U64 R18, R14, R20.reuse, R15 ;  /* 0x000000140e127219 */ /* 0x081fe2000000120f */
[----:B---3--:R-:W-:Y:S01]  /*6730*/  IMAD.MOV R21, RZ, RZ, -R21 ;  /* 0x000000ffff157224 */ /* 0x008fe200078e0a15 */
[----:B-1----:R-:W-:Y:S01]  /*6740*/  SHF.R.U32.HI R7, RZ, R20, R15 ;  /* 0x00000014ff077219 */ /* 0x002fe2000001160f */
[----:B------:R-:W-:Y:S01]  /*6750*/  ULDC UR7, c[0x0][0x154] ;  /* 0x0000550000077ab9 */ /* 0x000fe20000000800 */
[----:B------:R-:W-:-:S03]  /*6760*/  IADD3 R9, P0, RZ, -R18, RZ ;  /* 0x80000012ff097210 */ /* 0x000fc60007f1e0ff */
[----:B------:R-:W0:Y:S02]  /*6770*/  LDC R14, c[0x0][0x718] ;  /* 0x0001c600ff0e7b82 */ /* 0x000e240000000800 */
[----:B------:R-:W-:Y:S02]  /*6780*/  IMAD.X R7, RZ, RZ, ~R7, P0 ;  /* 0x000000ffff077224 */ /* 0x000fe400000e0e07 */
[----:B------:R-:W-:-:S04]  /*6790*/  IMAD.WIDE.U32 R10, R9, R22, R2 ;  /* 0x00000016090a7225 */ /* 0x000fc800078e0002 */
[----:B------:R-:W1:Y:S01]  /*67a0*/  LDC R13, c[0x0][0x708] ;  /* 0x0001c200ff0d7b82 */ /* 0x000e620000000800 */
[----:B------:R-:W-:-:S04]  /*67b0*/  IMAD R12, R7, R22, RZ ;  /* 0x00000016070c7224 */ /* 0x000fc800078e02ff */
[----:B------:R-:W-:Y:S01]  /*67c0*/  IMAD R7, R9, R23, R12 ;  /* 0x0000001709077224 */ /* 0x000fe200078e020c */
[----:B------:R-:W-:Y:S01]  /*67d0*/  I2FP.F32.U32 R9, R25 ;  /* 0x0000001900097245 */ /* 0x000fe20000201000 */
[----:B------:R-:W-:Y:S01]  /*67e0*/  IMAD R23, R24, R21, R19 ;  /* 0x0000001518177224 */ /* 0x000fe200078e0213 */
[----:B------:R-:W3:Y:S01]  /*67f0*/  LDC R26, c[0x0][0x758] ;  /* 0x0001d600ff1a7b82 */ /* 0x000ee20000000800 */
[----:B------:R-:W-:Y:S01]  /*6800*/  IMAD.IADD R7, R11, 0x1, R7 ;  /* 0x000000010b077824 */ /* 0x000fe200078e0207 */
[----:B--2---:R-:W-:Y:S01]  /*6810*/  ISETP.NE.U32.AND P0, PT, R28, RZ, PT ;  /* 0x000000ff1c00720c */ /* 0x004fe20003f05070 */
[----:B------:R-:W-:Y:S01]  /*6820*/  FMUL R9, R9, UR7 ;  /* 0x0000000709097c20 */ /* 0x000fe20008400000 */
[----:B------:R-:W-:Y:S02]  /*6830*/  IMAD.MOV.U32 R11, RZ, RZ, -0x1 ;  /* 0xffffffffff0b7424 */ /* 0x000fe400078e00ff */
[----:B------:R-:W-:Y:S01]  /*6840*/  ISETP.NE.AND.EX P0, PT, R29, RZ, PT, P0 ;  /* 0x000000ff1d00720c */ /* 0x000fe20003f05300 */
[----:B------:R2:W4:Y:S01]  /*6850*/  F2I.U32.TRUNC.NTZ R19, R9 ;  /* 0x0000000900137305 */ /* 0x000522000020f000 */
[----:B------:R-:W2:Y:S01]  /*6860*/  LDC R22, c[0x0][0x148] ;  /* 0x00005200ff167b82 */ /* 0x000ea20000000800 */
[----:B0-----:R-:W-:-:S02]  /*6870*/  SHF.R.U64 R17, R10, R14, R7 ;  /* 0x0000000e0a117219 */ /* 0x001fc40000001207 */
[----:B------:R-:W-:-:S05]  /*6880*/  SHF.R.U32.HI R10, RZ, R14, R7 ;  /* 0x0000000eff0a7219 */ /* 0x000fca0000011607 */
[----:B------:R-:W0:Y:S01]  /*6890*/  LDC R21, c[0x0][0x700] ;  /* 0x0001c000ff157b82 */ /* 0x000e220000000800 */
[-CC-:B-1----:R-:W-:Y:S02]  /*68a0*/  SHF.R.U64 R16, R17, R13.reuse, R10.reuse ;  /* 0x0000000d11107219 */ /* 0x182fe4000000120a */
[----:B------:R-:W-:Y:S01]  /*68b0*/  SHF.R.U32.HI R7, RZ, R13, R10 ;  /* 0x0000000dff077219 */ /* 0x000fe2000001160a */
[----:B------:R-:W-:-:S04]  /*68c0*/  IMAD.MOV.U32 R13, RZ, RZ, 0x1 ;  /* 0x00000001ff0d7424 */ /* 0x000fc800078e00ff */
[----:B------:R-:W1:Y:S01]  /*68d0*/  LDC R24, c[0x0][0x748] ;  /* 0x0001d200ff187b82 */ /* 0x000e620000000800 */
[-C--:B---3--:R-:W-:Y:S02]  /*68e0*/  SHF.L.U32 R10, R11, R26.reuse, RZ ;  /* 0x0000001a0b0a7219 */ /* 0x088fe400000006ff */
[-CC-:B------:R-:W-:Y:S02]  /*68f0*/  SHF.R.U64 R20, R16, R26.reuse, R7.reuse ;  /* 0x0000001a10147219 */ /* 0x180fe40000001207 */
[----:B------:R-:W-:Y:S02]  /*6900*/  SHF.R.U32.HI R11, RZ, R26, R7 ;  /* 0x0000001aff0b7219 */ /* 0x000fe40000011607 */
[----:B------:R-:W-:Y:S01]  /*6910*/  LOP3.LUT R27, RZ, R10, RZ, 0x33, !PT ;  /* 0x0000000aff1b7212 */ /* 0x000fe200078e33ff */
[----:B------:R-:W3:Y:S01]  /*6920*/  LDC R30, c[0x0][0x738] ;  /* 0x0001ce00ff1e7b82 */ /* 0x000ee20000000800 */
[----:B------:R-:W-:Y:S01]  /*6930*/  SHF.L.U32 R26, R13, R26, RZ ;  /* 0x0000001a0d1a7219 */ /* 0x000fe200000006ff */
[----:B------:R-:W-:-:S06]  /*6940*/  IMAD.MOV.U32 R10, RZ, RZ, R20 ;  /* 0x000000ffff0a7224 */ /* 0x000fcc00078e0014 */
[----:B------:R-:W0:Y:S01]  /*6950*/  LDC R31, c[0x0][0x710] ;  /* 0x0001c400ff1f7b82 */ /* 0x000e220000000800 */
[----:B----4-:R-:W-:Y:S05]  /*6960*/  @!P0 BRA `(.L_x_149) ;  /* 0x0000000000288947 */ /* 0x010fea0003800000 */
[----:B------:R-:W4:Y:S02]  /*6970*/  LDC R7, c[0x0][0x74c] ;  /* 0x0001d300ff077b82 */ /* 0x000f240000000800 */
[----:B----4-:R-:W-:-:S05]  /*6980*/  IADD3 R7, P0, R20, R7, RZ ;  /* 0x0000000714077210 */ /* 0x010fca0007f1e0ff */
[----:B--2---:R-:W-:-:S04]  /*6990*/  IMAD.X R9, RZ, RZ, R11, P0 ;  /* 0x000000ffff097224 */ /* 0x004fc800000e060b */
[----:B------:R-:W-:-:S04]  /*69a0*/  IMAD.WIDE.U32 R10, R9, R28, RZ ;  /* 0x0000001c090a7225 */ /* 0x000fc800078e00ff */
[----:B------:R-:W-:-:S04]  /*69b0*/  IMAD.WIDE.U32 R12, P0, R7, R29, R10 ;  /* 0x0000001d070c7225 */ /* 0x000fc8000780000a */
[----:B------:R-:W-:-:S04]  /*69c0*/  IMAD.WIDE.U32 R10, R7, R28, RZ ;  /* 0x0000001c070a7225 */ /* 0x000fc800078e00ff */
[----:B------:R-:W-:Y:S01]  /*69d0*/  IMAD.X R15, RZ, RZ, RZ, P0 ;  /* 0x000000ffff0f7224 */ /* 0x000fe200000e06ff */
[----:B------:R-:W-:Y:S01]  /*69e0*/  IADD3 RZ, P0, R11, R12, RZ ;  /* 0x0000000c0bff7210 */ /* 0x000fe20007f1e0ff */
[----:B------:R-:W-:-:S04]  /*69f0*/  IMAD.MOV.U32 R14, RZ, RZ, R13 ;  /* 0x000000ffff0e7224 */ /* 0x000fc800078e000d */
[----:B------:R-:W-:-:S08]  /*6a00*/  IMAD.WIDE.U32.X R10, R9, R29, R14, P0 ;  /* 0x0000001d090a7225 */ /* 0x000fd000000e040e */
.L_x_149:
[----:B-1----:R-:W-:Y:S01]  /*6a10*/  SHF.R.U64 R7, R10, R24, R11 ;  /* 0x000000180a077219 */ /* 0x002fe2000000120b */
[----:B0-----:R-:W-:Y:S01]  /*6a20*/  VIADD R10, R21, 0xffffffff ;  /* 0xffffffff150a7836 */ /* 0x001fe20000000000 */
[----:B------:R-:W-:Y:S01]  /*6a30*/  LOP3.LUT R12, R16, R27, RZ, 0xc0, !PT ;  /* 0x0000001b100c7212 */ /* 0x000fe200078ec0ff */
[----:B------:R-:W-:Y:S02]  /*6a40*/  IMAD.MOV R19, RZ, RZ, -R19 ;  /* 0x000000ffff137224 */ /* 0x000fe400078e0a13 */
[----:B--2---:R-:W-:Y:S01]  /*6a50*/  IMAD.MOV R9, RZ, RZ, -R7 ;  /* 0x000000ffff097224 */ /* 0x004fe200078e0a07 */
[----:B------:R-:W-:Y:S01]  /*6a60*/  LOP3.LUT R10, R17, R10, RZ, 0xc0, !PT ;  /* 0x0000000a110a7212 */ /* 0x000fe200078ec0ff */
[----:B------:R-:W-:Y:S02]  /*6a70*/  IMAD R12, R26, R7, R12 ;  /* 0x000000071a0c7224 */ /* 0x000fe400078e020c */
[----:B------:R-:W-:Y:S02]  /*6a80*/  @P3 IMAD R23, R22, R19, R25 ;  /* 0x0000001316173224 */ /* 0x000fe400078e0219 */
[----:B---3--:R-:W-:-:S02]  /*6a90*/  IMAD R7, R9, R30, R20 ;  /* 0x0000001e09077224 */ /* 0x008fc400078e0214 */
[----:B------:R-:W-:Y:S02]  /*6aa0*/  IMAD R12, R12, R31, R23 ;  /* 0x0000001f0c0c7224 */ /* 0x000fe400078e0217 */
[----:B------:R-:W-:Y:S02]  /*6ab0*/  IMAD R9, R7, R21, R10 ;  /* 0x0000001507097224 */ /* 0x000fe400078e020a */
[----:B------:R-:W-:Y:S02]  /*6ac0*/  IMAD.MOV.U32 R11, RZ, RZ, 0x1 ;  /* 0x00000001ff0b7424 */ /* 0x000fe400078e00ff */
[----:B------:R-:W-:Y:S01]  /*6ad0*/  IMAD.MOV.U32 R10, RZ, RZ, R18 ;  /* 0x000000ffff0a7224 */ /* 0x000fe200078e0012 */
[----:B------:R-:W-:Y:S02]  /*6ae0*/  SEL R16, R9, R12, !P3 ;  /* 0x0000000c09107207 */ /* 0x000fe40005800000 */
[----:B------:R-:W-:Y:S02]  /*6af0*/  PRMT R7, R11, 0x7610, R7 ;  /* 0x000076100b077816 */ /* 0x000fe40000000007 */
[----:B------:R-:W-:-:S07]  /*6b00*/  SEL R12, R12, R9, !P3 ;  /* 0x000000090c0c7207 */ /* 0x000fce0005800000 */
.L_x_147:
[----:B------:R-:W-:-:S13]  /*6b10*/  LOP3.LUT P0, RZ, R7, 0xff, RZ, 0xc0, !PT ;  /* 0x000000ff07ff7812 */ /* 0x000fda000780c0ff */
[----:B------:R-:W-:Y:S05]  /*6b20*/  @P0 BRA `(.L_x_150) ;  /* 0xffffffa400300947 */ /* 0x000fea000383ffff */
[----:B------:R-:W-:Y:S05]  /*6b30*/  EXIT ;  /* 0x000000000000794d */ /* 0x000fea0003800000 */
.L_x_4:
[----:B0-----:R-:W-:Y:S01]  /*6b40*/  ULDC.64 UR4, c[0x0][0x750] ;  /* 0x0001d40000047ab9 */ /* 0x001fe20000000a00 */
        /* <DEDUP_REMOVED lines=25> */
.L_x_152:
        /* <DEDUP_REMOVED lines=17> */
[----:B------:R-:W-:-:S03]  /*6df0*/  IMAD.MOV.U32 R11, RZ, RZ, 0x1 ;  /* 0x00000001ff0b7424 */ /* 0x000fc600078e00ff */
[-C--:B0-----:R-:W-:Y:S02]  /*6e00*/  SHF.R.U64 R14, R10, R22.reuse, R5 ;  /* 0x000000160a0e7219 */ /* 0x081fe40000001205 */
[----:B------:R-:W-:Y:S02]  /*6e10*/  I2FP.F32.U32 R10, R7 ;  /* 0x00000007000a7245 */ /* 0x000fe40000201000 */
[----:B------:R-:W0:Y:S01]  /*6e20*/  LDC R12, c[0x0][0x758] ;  /* 0x0001d600ff0c7b82 */ /* 0x000e220000000800 */
[----:B-1----:R-:W-:Y:S01]  /*6e30*/  ISETP.NE.U32.AND P0, PT, R26, RZ, PT ;  /* 0x000000ff1a00720c */ /* 0x002fe20003f05070 */
[----:B---3--:R-:W-:Y:S02]  /*6e40*/  IMAD.MOV R9, RZ, RZ, -R13 ;  /* 0x000000ffff097224 */ /* 0x008fe400078e0a0d */
[----:B------:R-:W-:Y:S01]  /*6e50*/  FMUL R10, R10, UR4 ;  /* 0x000000040a0a7c20 */ /* 0x000fe20008400000 */
[----:B------:R-:W-:Y:S02]  /*6e60*/  SHF.R.U32.HI R5, RZ, R22, R5 ;  /* 0x00000016ff057219 */ /* 0x000fe40000011605 */
[----:B------:R-:W-:Y:S01]  /*6e70*/  ISETP.NE.AND.EX P0, PT, R27, RZ, PT, P0 ;  /* 0x000000ff1b00720c */ /* 0x000fe20003f05300 */
[----:B------:R1:W3:Y:S01]  /*6e80*/  F2I.U32.TRUNC.NTZ R17, R10 ;  /* 0x0000000a00117305 */ /* 0x0002e2000020f000 */
[----:B------:R-:W1:Y:S01]  /*6e90*/  LDC R24, c[0x0][0x148] ;  /* 0x00005200ff187b82 */ /* 0x000e620000000800 */
[----:B--2---:R-:W-:-:S02]  /*6ea0*/  IMAD R22, R15, R9, R8 ;  /* 0x000000090f167224 */ /* 0x004fc400078e0208 */
[----:B------:R-:W-:-:S05]  /*6eb0*/  IMAD.MOV.U32 R9, RZ, RZ, -0x1 ;  /* 0xffffffffff097424 */ /* 0x000fca00078e00ff */
[----:B------:R-:W2:Y:S01]  /*6ec0*/  LDC R19, c[0x0][0x700] ;  /* 0x0001c000ff137b82 */ /* 0x000ea20000000800 */
[-CC-:B----4-:R-:W-:Y:S02]  /*6ed0*/  SHF.R.U64 R18, R14, R20.reuse, R5.reuse ;  /* 0x000000140e127219 */ /* 0x190fe40000001205 */
[----:B------:R-:W-:-:S05]  /*6ee0*/  SHF.R.U32.HI R5, RZ, R20, R5 ;  /* 0x00000014ff057219 */ /* 0x000fca0000011605 */
[----:B------:R-:W4:Y:S01]  /*6ef0*/  LDC R21, c[0x0][0x748] ;  /* 0x0001d200ff157b82 */ /* 0x000f220000000800 */
[-C--:B0-----:R-:W-:Y:S02]  /*6f00*/  SHF.L.U32 R8, R9, R12.reuse, RZ ;  /* 0x0000000c09087219 */ /* 0x081fe400000006ff */
[--C-:B------:R-:W-:Y:S02]  /*6f10*/  SHF.R.U64 R20, R18, R12, R5.reuse ;  /* 0x0000000c12147219 */ /* 0x100fe40000001205 */
[----:B------:R-:W-:Y:S02]  /*6f20*/  LOP3.LUT R29, RZ, R8, RZ, 0x33, !PT ;  /* 0x00000008ff1d7212 */ /* 0x000fe400078e33ff */
[-C--:B------:R-:W-:Y:S01]  /*6f30*/  SHF.R.U32.HI R9, RZ, R12.reuse, R5 ;  /* 0x0000000cff097219 */ /* 0x080fe20000011605 */
[----:B------:R-:W0:Y:S01]  /*6f40*/  LDC R23, c[0x0][0x738] ;  /* 0x0001ce00ff177b82 */ /* 0x000e220000000800 */
[----:B------:R-:W-:Y:S01]  /*6f50*/  SHF.L.U32 R25, R11, R12, RZ ;  /* 0x0000000c0b197219 */ /* 0x000fe200000006ff */
[----:B------:R-:W-:-:S06]  /*6f60*/  IMAD.MOV.U32 R8, RZ, RZ, R20 ;  /* 0x000000ffff087224 */ /* 0x000fcc00078e0014 */
[----:B------:R-:W0:Y:S01]  /*6f70*/  LDC R28, c[0x0][0x710] ;  /* 0x0001c400ff1c7b82 */ /* 0x000e220000000800 */
[----:B-1-3--:R-:W-:Y:S05]  /*6f80*/  @!P0 BRA `(.L_x_153) ;  /* 0x0000000000288947 */ /* 0x00afea0003800000 */
[----:B------:R-:W1:Y:S02]  /*6f90*/  LDC R5, c[0x0][0x74c] ;  /* 0x0001d300ff057b82 */ /* 0x000e640000000800 */
        /* <DEDUP_REMOVED lines=9> */
.L_x_153:
[----:B----4-:R-:W-:Y:S01]  /*7030*/  SHF.R.U64 R8, R8, R21, R9 ;  /* 0x0000001508087219 */ /* 0x010fe20000001209 */
[----:B--2---:R-:W-:Y:S01]  /*7040*/  VIADD R13, R19, 0xffffffff ;  /* 0xffffffff130d7836 */ /* 0x004fe20000000000 */
[----:B------:R-:W-:Y:S01]  /*7050*/  LOP3.LUT R5, R18, R29, RZ, 0xc0, !PT ;  /* 0x0000001d12057212 */ /* 0x000fe200078ec0ff */
[----:B------:R-:W-:Y:S02]  /*7060*/  IMAD.MOV R17, RZ, RZ, -R17 ;  /* 0x000000ffff117224 */ /* 0x000fe400078e0a11 */
[----:B------:R-:W-:Y:S02]  /*7070*/  IMAD.MOV R9, RZ, RZ, -R8 ;  /* 0x000000ffff097224 */ /* 0x000fe400078e0a08 */
[----:B------:R-:W-:Y:S01]  /*7080*/  IMAD R11, R25, R8, R5 ;  /* 0x00000008190b7224 */ /* 0x000fe200078e0205 */
[----:B------:R-:W-:Y:S01]  /*7090*/  LOP3.LUT R8, R14, R13, RZ, 0xc0, !PT ;  /* 0x0000000d0e087212 */ /* 0x000fe200078ec0ff */
[----:B------:R-:W-:Y:S02]  /*70a0*/  @P3 IMAD R22, R24, R17, R7 ;  /* 0x0000001118163224 */ /* 0x000fe400078e0207 */
[----:B0-----:R-:W-:-:S02]  /*70b0*/  IMAD R5, R9, R23, R20 ;  /* 0x0000001709057224 */ /* 0x001fc400078e0214 */
[----:B------:R-:W-:Y:S02]  /*70c0*/  IMAD R11, R11, R28, R22 ;  /* 0x0000001c0b0b7224 */ /* 0x000fe400078e0216 */
[----:B------:R-:W-:Y:S02]  /*70d0*/  IMAD R8, R5, R19, R8 ;  /* 0x0000001305087224 */ /* 0x000fe400078e0208 */
[----:B------:R-:W-:Y:S02]  /*70e0*/  IMAD.MOV.U32 R7, RZ, RZ, 0x1 ;  /* 0x00000001ff077424 */ /* 0x000fe400078e00ff */
[----:B------:R-:W-:Y:S01]  /*70f0*/  IMAD.MOV.U32 R10, RZ, RZ, R16 ;  /* 0x000000ffff0a7224 */ /* 0x000fe200078e0010 */
[----:B------:R-:W-:Y:S02]  /*7100*/  SEL R15, R8, R11, !P3 ;  /* 0x0000000b080f7207 */ /* 0x000fe40005800000 */
[----:B------:R-:W-:Y:S02]  /*7110*/  PRMT R5, R7, 0x7610, R5 ;  /* 0x0000761007057816 */ /* 0x000fe40000000005 */
[----:B------:R-:W-:-:S07]  /*7120*/  SEL R11, R11, R8, !P3 ;  /* 0x000000080b0b7207 */ /* 0x000fce0005800000 */
.L_x_151:
[----:B------:R-:W-:-:S08]  /*7130*/  NOP ;  /* 0x0000000000007918 */ /* 0x000fd00000000000 */
[----:B------:R-:W0:-:S00]  /*7140*/  USETMAXREG.DEALLOC.CTAPOOL 0x28 ;  /* 0x00000028000079c8 */ /* 0x000e0000080e0500 */
[----:B0-----:R-:W-:-:S13]  /*7150*/  ISETP.NE.AND P0, PT, R6, RZ, PT ;  /* 0x000000ff0600720c */ /* 0x001fda0003f05270 */
[----:B------:R-:W-:Y:S05]  /*7160*/  @P0 EXIT ;  /* 0x000000000000094d */ /* 0x000fea0003800000 */
[----:B------:R-:W-:Y:S01]  /*7170*/  LOP3.LUT P0, RZ, R5, 0xff, RZ, 0xc0, !PT ;  /* 0x000000ff05ff7812 */ /* 0x000fe2000780c0ff */
[----:B------:R-:W-:Y:S02]  /*7180*/  IMAD.MOV.U32 R12, RZ, RZ, 0x1 ;  /* 0x00000001ff0c7424 */ /* 0x000fe400078e00ff */
[----:B------:R-:W-:-:S10]  /*7190*/  IMAD.MOV.U32 R5, RZ, RZ, RZ ;  /* 0x000000ffff057224 */ /* 0x000fd400078e00ff */
[----:B------:R-:W-:Y:S05]  /*71a0*/  @!P0 BRA `(.L_x_154) ;  /* 0x0000000c00688947 */ /* 0x000fea0003800000 */
[----:B------:R-:W0:Y:S01]  /*71b0*/  LDC R5, c[0x0][0x28c] ;  /* 0x0000a300ff057b82 */ /* 0x000e220000000800 */
[----:B------:R-:W-:Y:S01]  /*71c0*/  ULDC UR5, c[0x0][0x758] ;  /* 0x0001d60000057ab9 */ /* 0x000fe20000000800 */
[----:B------:R-:W-:Y:S01]  /*71d0*/  UMOV UR7, 0xffffffff ;  /* 0xffffffff00077882 */ /* 0x000fe20000000000 */
[----:B------:R-:W-:Y:S01]  /*71e0*/  ULDC UR6, c[0x0][0xc] ;  /* 0x0000030000067ab9 */ /* 0x000fe20000000800 */
[----:B------:R-:W-:Y:S01]  /*71f0*/  USHF.L.U32 UR9, UR7, UR5, URZ ;  /* 0x0000000507097299 */ /* 0x000fe2000800063f */
[C---:B------:R-:W-:Y:S01]  /*7200*/  LOP3.LUT P4, RZ, R0.reuse, 0x7f, RZ, 0xc0, !PT ;  /* 0x0000007f00ff7812 */ /* 0x040fe2000788c0ff */
[----:B------:R-:W-:Y:S01]  /*7210*/  UMOV UR8, 0x1 ;  /* 0x0000000100087882 */ /* 0x000fe20000000000 */
[----:B------:R-:W-:Y:S01]  /*7220*/  ULDC UR7, c[0x0][0x10] ;  /* 0x0000040000077ab9 */ /* 0x000fe20000000800 */
[----:B------:R-:W-:Y:S01]  /*7230*/  LOP3.LUT P0, RZ, R0, 0x1f, RZ, 0xc0, !PT ;  /* 0x0000001f00ff7812 */ /* 0x000fe2000780c0ff */
[----:B------:R-:W-:Y:S01]  /*7240*/  UIMAD.WIDE.U32 UR6, UR6, UR7, URZ ;  /* 0x00000007060672a5 */ /* 0x000fe2000f8e003f */
[----:B------:R-:W-:Y:S01]  /*7250*/  BSSY B0, `(.L_x_154) ;  /* 0x00000cf000007945 */ /* 0x000fe20003800000 */
[----:B------:R-:W-:Y:S01]  /*7260*/  USHF.L.U32 UR5, UR8, UR5, URZ ;  /* 0x0000000508057299 */ /* 0x000fe2000800063f */
[----:B------:R-:W-:Y:S01]  /*7270*/  IMAD.MOV.U32 R14, RZ, RZ, 0x1 ;  /* 0x00000001ff0e7424 */ /* 0x000fe200078e00ff */
[----:B------:R-:W-:Y:S01]  /*7280*/  LOP3.LUT R17, R4, 0x2, RZ, 0xfc, !PT ;  /* 0x0000000204117812 */ /* 0x000fe200078efcff */
[----:B------:R-:W-:Y:S01]  /*7290*/  ULDC UR8, c[0x0][0x14] ;  /* 0x0000050000087ab9 */ /* 0x000fe20000000800 */
[----:B------:R-:W-:Y:S01]  /*72a0*/  PLOP3.LUT P0, PT, P0, P4, PT, 0x8a, 0x0 ;  /* 0x000000000000781c */ /* 0x000fe20000709172 */
[----:B------:R-:W-:Y:S01]  /*72b0*/  UIMAD.WIDE.U32 UR30, UR6, UR8, URZ ;  /* 0x00000008061e72a5 */ /* 0x000fe2000f8e003f */
[----:B------:R-:W-:Y:S01]  /*72c0*/  IMAD.MOV.U32 R12, RZ, RZ, 0x1 ;  /* 0x00000001ff0c7424 */ /* 0x000fe200078e00ff */
[----:B------:R-:W-:Y:S01]  /*72d0*/  UIMAD UR13, UR7, UR8, URZ ;  /* 0x00000008070d72a4 */ /* 0x000fe2000f8e023f */
[----:B------:R-:W-:Y:S01]  /*72e0*/  ULDC UR4, c[0x0][0x700] ;  /* 0x0001c00000047ab9 */ /* 0x000fe20000000800 */
[----:B------:R-:W-:-:S02]  /*72f0*/  ULOP3.LUT UR21, URZ, UR9, URZ, 0x33, !UPT ;  /* 0x000000093f157292 */ /* 0x000fc4000f8e333f */
[----:B------:R-:W-:Y:S01]  /*7300*/  UIADD3 UR4, UR4, -0x1, URZ ;  /* 0xffffffff04047890 */ /* 0x000fe2000fffe03f */
[----:B0-----:R-:W-:Y:S01]  /*7310*/  VIADD R5, R5, 0x7f ;  /* 0x0000007f05057836 */ /* 0x001fe20000000000 */
[----:B------:R-:W-:Y:S01]  /*7320*/  UIADD3 UR13, UR31, UR13, URZ ;  /* 0x0000000d1f0d7290 */ /* 0x000fe2000fffe03f */
[----:B------:R-:W-:-:S03]  /*7330*/  ULDC.64 UR32, c[0x0][0x198] ;  /* 0x0000660000207ab9 */ /* 0x000fc60000000a00 */
[----:B------:R-:W-:-:S04]  /*7340*/  SHF.R.S32.HI R6, RZ, 0x1f, R5 ;  /* 0x0000001fff067819 */ /* 0x000fc80000011405 */
[----:B------:R-:W-:Y:S01]  /*7350*/  LEA.HI R6, R6, R5, RZ, 0x7 ;  /* 0x0000000506067211 */ /* 0x000fe200078f38ff */
[----:B------:R-:W-:-:S03]  /*7360*/  IMAD.MOV.U32 R5, RZ, RZ, RZ ;  /* 0x000000ffff057224 */ /* 0x000fc600078e00ff */
[----:B------:R-:W-:-:S05]  /*7370*/  SHF.R.S32.HI R16, RZ, 0x7, R6 ;  /* 0x00000007ff107819 */ /* 0x000fca0000011406 */
[----:B------:R-:W-:-:S07]  /*7380*/  VIADD R13, R16, 0x1 ;  /* 0x00000001100d7836 */ /* 0x000fce0000000000 */
.L_x_166:
[----:B------:R-:W-:-:S03]  /*7390*/  UMOV UR6, 0xffffffff ;  /* 0xffffffff00067882 */ /* 0x000fc60000000000 */
[----:B------:R-:W-:Y:S05]  /*73a0*/  BRA.DIV UR6, `(.L_x_155) ;  /* 0x0000001206507947 */ /* 0x000fea000b800000 */
[----:B------:R-:W-:-:S13]  /*73b0*/  ELECT P1, URZ, PT ;  /* 0x00000000003f782f */ /* 0x000fda0003820000 */
.L_x_181:
[----:B------:R-:W0:Y:S01]  /*73c0*/  LDC R0, c[0x0][0x28c] ;  /* 0x0000a300ff007b82 */ /* 0x000e220000000800 */
[----:B------:R-:W-:Y:S01]  /*73d0*/  BSSY B1, `(.L_x_156) ;  /* 0x0000045000017945 */ /* 0x000fe20003800000 */
[----:B0-----:R-:W-:-:S13]  /*73e0*/  ISETP.LT.OR P1, PT, R0, 0x1, !P1 ;  /* 0x000000010000780c */ /* 0x001fda0004f21670 */
[----:B------:R-:W-:Y:S05]  /*73f0*/  @P1 BRA `(.L_x_157) ;  /* 0x0000000400081947 */ /* 0x000fea0003800000 */
[----:B------:R-:W-:Y:S01]  /*7400*/  IMAD.SHL.U32 R23, R11, 0x100, RZ ;  /* 0x000001000b177824 */ /* 0x000fe200078e00ff */
[----:B------:R-:W-:Y:S01]  /*7410*/  CS2R R20, SRZ ;  /* 0x0000000000147805 */ /* 0x000fe2000001ff00 */
[----:B------:R-:W-:Y:S02]  /*7420*/  IMAD.SHL.U32 R15, R15, 0x80, RZ ;  /* 0x000000800f0f7824 */ /* 0x000fe400078e00ff */
[----:B------:R-:W-:Y:S02]  /*7430*/  IMAD.SHL.U32 R11, R11, 0x80, RZ ;  /* 0x000000800b0b7824 */ /* 0x000fe400078e00ff */
[----:B------:R-:W-:Y:S02]  /*7440*/  IMAD.MOV.U32 R0, RZ, RZ, R13 ;  /* 0x000000ffff007224 */ /* 0x000fe400078e000d */
[----:B------:R-:W-:Y:S02]  /*7450*/  IMAD.MOV.U32 R6, RZ, RZ, R12 ;  /* 0x000000ffff067224 */ /* 0x000fe400078e000c */
[----:B------:R-:W-:-:S02]  /*7460*/  IMAD.MOV.U32 R7, RZ, RZ, R5 ;  /* 0x000000ffff077224 */ /* 0x000fc400078e0005 */
[----:B------:R-:W-:-:S07]  /*7470*/  IMAD.MOV.U32 R22, RZ, RZ, RZ ;  /* 0x000000ffff167224 */ /* 0x000fce00078e00ff */
.L_x_161:
[----:B------:R-:W0:Y:S01]  /*7480*/  S2R R9, SR_CgaCtaId ;  /* 0x0000000000097919 */ /* 0x000e220000008800 */
[----:B------:R-:W-:-:S04]  /*7490*/  MOV R8, 0x400 ;  /* 0x0000040000087802 */ /* 0x000fc80000000f00 */
[----:B0-----:R-:W-:Y:S02]  /*74a0*/  LEA R18, R9, R8, 0x18 ;  /* 0x0000000809127211 */ /* 0x001fe400078ec0ff */
[----:B------:R-:W-:Y:S01]  /*74b0*/  SHF.L.U32 R8, R6, 0x1f, RZ ;  /* 0x0000001f06087819 */ /* 0x000fe200000006ff */
[----:B------:R-:W0:Y:S02]  /*74c0*/  @!P4 LDC R9, c[0x0][0x640] ;  /* 0x00019000ff09cb82 */ /* 0x000e240000000800 */
[----:B------:R-:W-:-:S04]  /*74d0*/  IMAD R19, R7, 0x8, R18 ;  /* 0x0000000807137824 */ /* 0x000fc800078e0212 */
[----:B------:R-:W1:Y:S02]  /*74e0*/  SYNCS.PHASECHK.TRANS64.TRYWAIT P1, [R19+URZ+0x40], R8 ;  /* 0x00004008130075a7 */ /* 0x000e64000802017f */
[----:B-1----:R-:W-:Y:S05]  /*74f0*/  @!P1 BRA `(.L_x_158) ;  /* 0x00000010001c9947 */ /* 0x002fea0003800000 */
.L_x_182:
[----:B-1----:R-:W-:Y:S01]  /*7500*/  PRMT R8, R17, 0x9910, RZ ;  /* 0x0000991011087816 */ /* 0x002fe200000000ff */
[----:B0-----:R0:W-:Y:S03]  /*7510*/  @!P4 SYNCS.ARRIVE.TRANS64 RZ, [R19+URZ], R9 ;  /* 0x0000000913ffc9a7 */ /* 0x0011e6000800003f */
[----:B------:R-:W-:-:S13]  /*7520*/  ISETP.NE.AND P1, PT, R8, 0x2, PT ;  /* 0x000000020800780c */ /* 0x000fda0003f25270 */
[----:B0-----:R-:W-:Y:S05]  /*7530*/  @P1 BRA `(.L_x_159) ;  /* 0x0000000000041947 */ /* 0x001fea0003800000 */
[----:B------:R-:W-:Y:S01]  /*7540*/  BPT.TRAP 0x1 ;  /* 0x000000040000795c */ /* 0x000fe20000300000 */
.L_x_159:
[----:B------:R-:W-:Y:S05]  /*7550*/  @P0 BRA `(.L_x_160) ;  /* 0x0000000000040947 */ /* 0x000fea0003800000 */
[----:B------:R-:W-:Y:S01]  /*7560*/  BPT.TRAP 0x1 ;  /* 0x000000040000795c */ /* 0x000fe20000300000 */
.L_x_160:
[--C-:B------:R-:W-:Y:S01]  /*7570*/  IMAD R8, R7, 0x2000, R18.reuse ;  /* 0x0000200007087824 */ /* 0x100fe200078e0212 */
[----:B------:R-:W-:Y:S01]  /*7580*/  R2UR UR25, R19 ;  /* 0x00000000131972ca */ /* 0x000fe200000e0000 */
[----:B------:R-:W-:Y:S01]  /*7590*/  VIADD R0, R0, 0xffffffff ;  /* 0xffffffff00007836 */ /* 0x000fe20000000000 */
[----:B------:R-:W-:Y:S01]  /*75a0*/  R2UR UR28, R10 ;  /* 0x000000000a1c72ca */ /* 0x000fe200000e0000 */
[----:B------:R-:W-:Y:S01]  /*75b0*/  UIADD3 UR6, UP0, UR32, 0xf0, URZ ;  /* 0x000000f020067890 */ /* 0x000fe2000ff1e03f */
[----:B------:R-:W-:Y:S01]  /*75c0*/  R2UR UR24, R8 ;  /* 0x00000000081872ca */ /* 0x000fe200000e0000 */
[--C-:B------:R-:W-:Y:S01]  /*75d0*/  IMAD R8, R7, 0x800, R18.reuse ;  /* 0x0000080007087824 */ /* 0x100fe200078e0212 */
[----:B------:R-:W-:Y:S01]  /*75e0*/  R2UR UR26, R21 ;  /* 0x00000000151a72ca */ /* 0x000fe200000e0000 */
[----:B------:R-:W-:Y:S01]  /*75f0*/  IMAD R18, R7, 0x4000, R18 ;  /* 0x0000400007127824 */ /* 0x000fe200078e0212 */
[----:B------:R-:W-:Y:S01]  /*7600*/  R2UR UR27, R11 ;  /* 0x000000000b1b72ca */ /* 0x000fe200000e0000 */
[----:B------:R-:W-:Y:S01]  /*7610*/  UIADD3 UR14, UP1, UR32, 0x1f0, URZ ;  /* 0x000001f0200e7890 */ /* 0x000fe2000ff3e03f */
[----:B------:R-:W-:Y:S01]  /*7620*/  R2UR UR16, R8 ;  /* 0x00000000081072ca */ /* 0x000fe200000e0000 */
[----:B------:R-:W-:Y:S01]  /*7630*/  UIADD3 UR34, UP2, UR32, 0x2f0, URZ ;  /* 0x000002f020227890 */ /* 0x000fe2000ff5e03f */
[----:B------:R-:W-:Y:S01]  /*7640*/  R2UR UR8, R18 ;  /* 0x00000000120872ca */ /* 0x000fe200000e0000 */
[----:B------:R-:W-:Y:S01]  /*7650*/  UIADD3.X UR7, URZ, UR33, URZ, UP0, !UPT ;  /* 0x000000213f077290 */ /* 0x000fe200087fe43f */
[----:B------:R-:W-:Y:S01]  /*7660*/  R2UR UR18, R23 ;  /* 0x00000000171272ca */ /* 0x000fe200000e0000 */
[----:B------:R-:W-:Y:S01]  /*7670*/  UIADD3.X UR15, URZ, UR33, URZ, UP1, !UPT ;  /* 0x000000213f0f7290 */ /* 0x000fe20008ffe43f */
[----:B------:R-:W-:Y:S01]  /*7680*/  R2UR UR19, R22 ;  /* 0x00000000161372ca */ /* 0x000fe200000e0000 */
[----:B------:R-:W-:Y:S01]  /*7690*/  UIADD3 UR24, UR24, 0x180, URZ ;  /* 0x0000018018187890 */ /* 0x000fe2000fffe03f */
[----:B------:R-:W-:Y:S01]  /*76a0*/  R2UR UR10, R20 ;  /* 0x00000000140a72ca */ /* 0x000fe200000e0000 */
[----:B------:R-:W-:Y:S01]  /*76b0*/  VIADD R7, R7, 0x1 ;  /* 0x0000000107077836 */ /* 0x000fe20000000000 */
[----:B------:R-:W-:Y:S01]  /*76c0*/  R2UR UR11, R15 ;  /* 0x000000000f0b72ca */ /* 0x000fe200000e0000 */
[----:B------:R-:W-:Y:S01]  /*76d0*/  UIADD3.X UR35, URZ, UR33, URZ, UP2, !UPT ;  /* 0x000000213f237290 */ /* 0x000fe200097fe43f */
[----:B------:R-:W-:Y:S01]  /*76e0*/  ISETP.GT.AND P2, PT, R0, 0x1, PT ;  /* 0x000000010000780c */ /* 0x000fe20003f44270 */
[----:B------:R-:W-:Y:S01]  /*76f0*/  UIADD3 UR16, UR16, 0x30180, URZ ;  /* 0x0003018010107890 */ /* 0x000fe2000fffe03f */
[----:B------:R-:W-:Y:S01]  /*7700*/  ISETP.NE.AND P1, PT, R7, 0x8, PT ;  /* 0x000000080700780c */ /* 0x000fe20003f25270 */
[----:B------:R-:W-:Y:S01]  /*7710*/  UIADD3 UR8, UR8, 0x10180, URZ ;  /* 0x0001018008087890 */ /* 0x000fe2000fffe03f */
[----:B------:R-:W-:Y:S01]  /*7720*/  VIADD R22, R22, 0x1 ;  /* 0x0000000116167836 */ /* 0x000fe20000000000 */
[----:B------:R-:W-:Y:S01]  /*7730*/  UMOV UR22, 0x0 ;  /* 0x0000000000167882 */ /* 0x000fe20000000000 */
[----:B------:R-:W-:Y:S01]  /*7740*/  UMOV UR23, 0x10000000 ;  /* 0x1000000000177882 */ /* 0x000fe20000000000 */
[----:B------:R-:W-:Y:S01]  /*7750*/  UMOV UR17, UR25 ;  /* 0x0000001900117c82 */ /* 0x000fe20008000000 */
[----:B------:R-:W-:Y:S01]  /*7760*/  UMOV UR20, UR28 ;  /* 0x0000001c00147c82 */ /* 0x000fe20008000000 */
[----:B------:R0:W-:Y:S01]  /*7770*/  UTMALDG.3D [UR24], [UR6], desc[UR22] ;  /* 0x00001618060075b4 */ /* 0x0001e20008011000 */
[----:B------:R-:W-:Y:S01]  /*7780*/  UMOV UR9, UR25 ;  /* 0x0000001900097c82 */ /* 0x000fe20008000000 */
[----:B------:R-:W-:Y:S01]  /*7790*/  UMOV UR12, UR28 ;  /* 0x0000001c000c7c82 */ /* 0x000fe20008000000 */
[----:B------:R-:W-:Y:S01]  /*77a0*/  SEL R9, RZ, 0x1, P1 ;  /* 0x00000001ff097807 */ /* 0x000fe20000800000 */
[----:B------:R-:W-:Y:S01]  /*77b0*/  VIADD R21, R21, 0x40 ;  /* 0x0000004015157836 */ /* 0x000fe20000000000 */
[----:B------:R-:W-:Y:S01]  /*77c0*/  SEL R7, R7, RZ, P1 ;  /* 0x000000ff07077207 */ /* 0x000fe20000800000 */
[----:B------:R-:W-:Y:S01]  /*77d0*/  VIADD R20, R20, 0x80 ;  /* 0x0000008014147836 */ /* 0x000fe20000000000 */
[----:B------:R-:W-:Y:S01]  /*77e0*/  LOP3.LUT R6, R6, R9, RZ, 0x3c, !PT ;  /* 0x0000000906067212 */ /* 0x000fe200078e3cff */
[----:B------:R0:W-:Y:S01]  /*77f0*/  UTMALDG.3D [UR16], [UR14], desc[UR22] ;  /* 0x000016100e0075b4 */ /* 0x0001e20008011000 */
[----:B------:R0:W-:Y:S02]  /*7800*/  UTMALDG.3D [UR8], [UR34], desc[UR22] ;  /* 0x00001608220075b4 */ /* 0x0001e40008011000 */
[----:B0-----:R-:W-:Y:S05]  /*7810*/  @P2 BRA `(.L_x_161) ;  /* 0xfffffffc00182947 */ /* 0x001fea000383ffff */
.L_x_157:
[----:B------:R-:W-:Y:S05]  /*7820*/  BSYNC B1 ;  /* 0x0000000000017941 */ /* 0x000fea0003800000 */
.L_x_156:
[----:B------:R-:W-:Y:S01]  /*7830*/  LOP3.LUT P2, RZ, R14, 0xff, RZ, 0xc0, !PT ;  /* 0x000000ff0eff7812 */ /* 0x000fe2000784c0ff */
[----:B------:R-:W-:Y:S01]  /*7840*/  IMAD.IADD R5, R16, 0x1, R5 ;  /* 0x0000000110057824 */ /* 0x000fe200078e0205 */
[----:B------:R-:W-:Y:S01]  /*7850*/  IADD3 R2, P5, R2, UR30, RZ ;  /* 0x0000001e02027c10 */ /* 0x000fe2000ffbe0ff */
[----:B------:R-:W-:Y:S01]  /*7860*/  ULDC.64 UR6, c[0x0][0x750] ;  /* 0x0001d40000067ab9 */ /* 0x000fe20000000a00 */
[----:B------:R-:W-:Y:S01]  /*7870*/  BSSY B1, `(.L_x_162) ;  /* 0x000006a000017945 */ /* 0x000fe20003800000 */
[----:B------:R-:W-:Y:S01]  /*7880*/  IMAD.MOV.U32 R11, RZ, RZ, -0x1 ;  /* 0xffffffffff0b7424 */ /* 0x000fe200078e00ff */
[----:B------:R-:W-:Y:S01]  /*7890*/  ISETP.GT.U32.AND P1, PT, R5, 0x7, PT ;  /* 0x000000070500780c */ /* 0x000fe20003f24070 */
[----:B------:R-:W-:Y:S01]  /*78a0*/  IMAD.MOV.U32 R15, RZ, RZ, -0x1 ;  /* 0xffffffffff0f7424 */ /* 0x000fe200078e00ff */
[----:B------:R-:W-:Y:S01]  /*78b0*/  SHF.R.U32.HI R0, RZ, 0x3, R5 ;  /* 0x00000003ff007819 */ /* 0x000fe20000011605 */
[----:B------:R-:W-:Y:S01]  /*78c0*/  IMAD.MOV.U32 R10, RZ, RZ, -0x1 ;  /* 0xffffffffff0a7424 */ /* 0x000fe200078e00ff */
[----:B------:R-:W-:-:S02]  /*78d0*/  ISETP.LT.U32.AND P1, PT, R16, 0x8, P1 ;  /* 0x000000081000780c */ /* 0x000fc40000f21070 */
[----:B------:R-:W-:Y:S01]  /*78e0*/  IADD3.X R3, R3, UR13, RZ, P5, !PT ;  /* 0x0000000d03037c10 */ /* 0x000fe2000affe4ff */
[----:B------:R-:W0:Y:S01]  /*78f0*/  @P2 S2R R7, SR_CgaCtaId ;  /* 0x0000000000072919 */ /* 0x000e220000008800 */
[----:B------:R-:W-:Y:S02]  /*7900*/  @P2 MOV R6, 0x400 ;  /* 0x0000040000062802 */ /* 0x000fe40000000f00 */
[----:B------:R-:W-:Y:S02]  /*7910*/  ISETP.GE.U32.AND P5, PT, R2, UR6, PT ;  /* 0x0000000602007c0c */ /* 0x000fe4000bfa6070 */
[----:B------:R-:W-:Y:S02]  /*7920*/  LOP3.LUT R0, R0, 0x1, RZ, 0xc0, !PT ;  /* 0x0000000100007812 */ /* 0x000fe400078ec0ff */
[----:B------:R-:W-:Y:S02]  /*7930*/  LOP3.LUT R5, R5, 0x7, RZ, 0xc0, !PT ;  /* 0x0000000705057812 */ /* 0x000fe400078ec0ff */
[----:B------:R-:W-:-:S02]  /*7940*/  PRMT R14, RZ, 0x7610, R14 ;  /* 0x00007610ff0e7816 */ /* 0x000fc4000000000e */
[----:B0-----:R-:W-:Y:S02]  /*7950*/  @P2 LEA R6, R7, R6, 0x18 ;  /* 0x0000000607062211 */ /* 0x001fe400078ec0ff */
[----:B------:R-:W-:Y:S02]  /*7960*/  SEL R7, RZ, 0x1, !P1 ;  /* 0x00000001ff077807 */ /* 0x000fe40004800000 */
[----:B------:R-:W-:Y:S01]  /*7970*/  ISETP.GE.U32.AND.EX P1, PT, R3, UR7, PT, P5 ;  /* 0x0000000703007c0c */ /* 0x000fe2000bf26150 */
[----:B------:R0:W-:Y:S01]  /*7980*/  @P2 SYNCS.ARRIVE.TRANS64.A1T0 RZ, [R6+URZ+0x98], RZ ;  /* 0x000098ff06ff29a7 */ /* 0x0001e2000810003f */
[----:B------:R-:W-:-:S04]  /*7990*/  ISETP.NE.U32.AND P2, PT, R0, 0x1, PT ;  /* 0x000000010000780c */ /* 0x000fc80003f45070 */
[----:B------:R-:W-:-:S04]  /*79a0*/  ISETP.GT.U32.AND P2, PT, R16, 0x7, !P2 ;  /* 0x000000071000780c */ /* 0x000fc80005744070 */
[----:B------:R-:W-:-:S04]  /*79b0*/  SEL R0, RZ, 0x1, !P2 ;  /* 0x00000001ff007807 */ /* 0x000fc80005000000 */
[----:B------:R-:W-:Y:S02]  /*79c0*/  LOP3.LUT R12, R0, R12, R7, 0x96, !PT ;  /* 0x0000000c000c7212 */ /* 0x000fe400078e9607 */
[----:B------:R-:W-:Y:S01]  /*79d0*/  PRMT R0, RZ, 0x7610, R0 ;  /* 0x00007610ff007816 */ /* 0x000fe20000000000 */
[----:B0-----:R-:W-:Y:S06]  /*79e0*/  @P1 BRA `(.L_x_163) ;  /* 0x0000000400481947 */ /* 0x001fec0003800000 */
[----:B------:R-:W-:Y:S01]  /*79f0*/  ULDC.64 UR6, c[0x0][0x728] ;  /* 0x0001ca0000067ab9 */ /* 0x000fe20000000a00 */
[----:B------:R-:W0:Y:S01]  /*7a00*/  S2R R15, SR_CTAID.X ;  /* 0x00000000000f7919 */ /* 0x000e220000002500 */
[----:B------:R-:W-:Y:S01]  /*7a10*/  ISETP.NE.U32.AND P1, PT, RZ, UR6, PT ;  /* 0x00000006ff007c0c */ /* 0x000fe2000bf25070 */
[----:B------:R-:W-:Y:S01]  /*7a20*/  ULDC UR9, c[0x0][0x730] ;  /* 0x0001cc0000097ab9 */ /* 0x000fe20000000800 */
[----:B------:R-:W-:Y:S01]  /*7a30*/  IMAD.MOV.U32 R6, RZ, RZ, R2 ;  /* 0x000000ffff067224 */ /* 0x000fe200078e0002 */
[----:B------:R-:W1:Y:S01]  /*7a40*/  S2R R0, SR_CTAID.Y ;  /* 0x0000000000007919 */ /* 0x000e620000002600 */
[----:B------:R-:W-:Y:S01]  /*7a50*/  ISETP.NE.AND.EX P1, PT, RZ, UR7, PT, P1 ;  /* 0x00000007ff007c0c */ /* 0x000fe2000bf25310 */
[----:B------:R-:W-:-:S12]  /*7a60*/  IMAD.MOV.U32 R7, RZ, RZ, R3 ;  /* 0x000000ffff077224 */ /* 0x000fd800078e0003 */
[----:B------:R-:W-:Y:S05]  /*7a70*/  @!P1 BRA `(.L_x_164) ;  /* 0x0000000000289947 */ /* 0x000fea0003800000 */
[----:B------:R-:W-:Y:S02]  /*7a80*/  ULDC UR8, c[0x0][0x734] ;  /* 0x0001cd0000087ab9 */ /* 0x000fe40000000800 */
[----:B------:R-:W-:-:S05]  /*7a90*/  IADD3 R11, P1, R2, UR8, RZ ;  /* 0x00000008020b7c10 */ /* 0x000fca000ff3e0ff */
[----:B------:R-:W-:-:S04]  /*7aa0*/  IMAD.X R19, RZ, RZ, R3, P1 ;  /* 0x000000ffff137224 */ /* 0x000fc800008e0603 */
[----:B------:R-:W-:-:S04]  /*7ab0*/  IMAD.WIDE.U32 R8, R19, UR6, RZ ;  /* 0x0000000613087c25 */ /* 0x000fc8000f8e00ff */
[----:B------:R-:W-:-:S04]  /*7ac0*/  IMAD.WIDE.U32 R8, P1, R11, UR7, R8 ;  /* 0x000000070b087c25 */ /* 0x000fc8000f820008 */
[----:B------:R-:W-:-:S04]  /*7ad0*/  IMAD.WIDE.U32 R10, R11, UR6, RZ ;  /* 0x000000060b0a7c25 */ /* 0x000fc8000f8e00ff */
[----:B------:R-:W-:Y:S01]  /*7ae0*/  IMAD.X R7, RZ, RZ, RZ, P1 ;  /* 0x000000ffff077224 */ /* 0x000fe200008e06ff */
[----:B------:R-:W-:Y:S01]  /*7af0*/  IADD3 RZ, P1, R11, R8, RZ ;  /* 0x000000080bff7210 */ /* 0x000fe20007f3e0ff */
[----:B------:R-:W-:-:S04]  /*7b00*/  IMAD.MOV.U32 R6, RZ, RZ, R9 ;  /* 0x000000ffff067224 */ /* 0x000fc800078e0009 */
[----:B------:R-:W-:-:S08]  /*7b10*/  IMAD.WIDE.U32.X R6, R19, UR7, R6, P1 ;  /* 0x0000000713067c25 */ /* 0x000fd000088e0406 */
.L_x_164:
[--C-:B------:R-:W-:Y:S01]  /*7b20*/  SHF.R.U64 R10, R6, UR9, R7.reuse ;  /* 0x00000009060a7c19 */ /* 0x100fe20008001207 */
[----:B------:R-:W-:Y:S01]  /*7b30*/  ULDC.64 UR6, c[0x0][0x720] ;  /* 0x0001c80000067ab9 */ /* 0x000fe20000000a00 */
[----:B------:R-:W-:Y:S01]  /*7b40*/  SHF.R.U32.HI R6, RZ, UR9, R7 ;  /* 0x00000009ff067c19 */ /* 0x000fe20008011607 */
[----:B------:R-:W2:Y:S01]  /*7b50*/  LDC R22, c[0x0][0x144] ;  /* 0x00005100ff167b82 */ /* 0x000ea20000000800 */
[----:B------:R-:W-:Y:S01]  /*7b60*/  IADD3 R9, P1, RZ, -R10, RZ ;  /* 0x8000000aff097210 */ /* 0x000fe20007f3e0ff */
[----:B------:R-:W-:Y:S01]  /*7b70*/  ULDC.64 UR10, c[0x0][0x740] ;  /* 0x0001d000000a7ab9 */ /* 0x000fe20000000a00 */
[----:B0-----:R-:W-:Y:S01]  /*7b80*/  I2FP.F32.U32 R11, R15 ;  /* 0x0000000f000b7245 */ /* 0x001fe20000201000 */
[----:B------:R-:W-:Y:S02]  /*7b90*/  ULDC UR8, c[0x0][0x708] ;  /* 0x0001c20000087ab9 */ /* 0x000fe40000000800 */
[----:B------:R-:W-:Y:S01]  /*7ba0*/  IMAD.X R6, RZ, RZ, ~R6, P1 ;  /* 0x000000ffff067224 */ /* 0x000fe200008e0e06 */
[----:B------:R-:W-:Y:S01]  /*7bb0*/  ISETP.NE.U32.AND P1, PT, RZ, UR10, PT ;  /* 0x0000000aff007c0c */ /* 0x000fe2000bf25070 */
[----:B------:R-:W0:Y:S02]  /*7bc0*/  LDC R19, c[0x0][0x148] ;  /* 0x00005200ff137b82 */ /* 0x000e240000000800 */
[----:B------:R-:W-:Y:S01]  /*7bd0*/  IMAD R8, R6, UR6, RZ ;  /* 0x0000000606087c24 */ /* 0x000fe2000f8e02ff */
[----:B------:R-:W-:Y:S01]  /*7be0*/  ISETP.NE.AND.EX P1, PT, RZ, UR11, PT, P1 ;  /* 0x0000000bff007c0c */ /* 0x000fe2000bf25310 */
[----:B------:R-:W-:Y:S01]  /*7bf0*/  IMAD.WIDE.U32 R6, R9, UR6, R2 ;  /* 0x0000000609067c25 */ /* 0x000fe2000f8e0002 */
[----:B------:R-:W-:-:S03]  /*7c00*/  ULDC UR6, c[0x0][0x150] ;  /* 0x0000540000067ab9 */ /* 0x000fc60000000800 */
[----:B------:R-:W-:Y:S02]  /*7c10*/  IMAD R9, R9, UR7, R8 ;  /* 0x0000000709097c24 */ /* 0x000fe4000f8e0208 */
[----:B------:R-:W-:Y:S01]  /*7c20*/  FMUL R8, R11, UR6 ;  /* 0x000000060b087c20 */ /* 0x000fe20008400000 */
[----:B------:R-:W-:Y:S01]  /*7c30*/  ULDC UR6, c[0x0][0x718] ;  /* 0x0001c60000067ab9 */ /* 0x000fe20000000800 */
[----:B------:R-:W-:Y:S01]  /*7c40*/  ULDC UR7, c[0x0][0x154] ;  /* 0x0000550000077ab9 */ /* 0x000fe20000000800 */
[----:B------:R-:W-:-:S03]  /*7c50*/  IMAD.IADD R7, R7, 0x1, R9 ;  /* 0x0000000107077824 */ /* 0x000fc600078e0209 */
[----:B------:R-:W3:Y:S02]  /*7c60*/  F2I.U32.TRUNC.NTZ R8, R8 ;  /* 0x0000000800087305 */ /* 0x000ee4000020f000 */
[----:B------:R-:W-:Y:S02]  /*7c70*/  SHF.R.U64 R11, R6, UR6, R7 ;  /* 0x00000006060b7c19 */ /* 0x000fe40008001207 */
[----:B-1----:R-:W-:-:S05]  /*7c80*/  I2FP.F32.U32 R6, R0 ;  /* 0x0000000000067245 */ /* 0x002fca0000201000 */
[----:B------:R-:W-:Y:S01]  /*7c90*/  FMUL R21, R6, UR7 ;  /* 0x0000000706157c20 */ /* 0x000fe20008400000 */
[----:B------:R-:W-:Y:S01]  /*7ca0*/  SHF.R.U32.HI R6, RZ, UR6, R7 ;  /* 0x00000006ff067c19 */ /* 0x000fe20008011607 */
[----:B------:R-:W-:-:S03]  /*7cb0*/  ULDC UR6, c[0x0][0x758] ;  /* 0x0001d60000067ab9 */ /* 0x000fc60000000800 */
[--C-:B------:R-:W-:Y:S01]  /*7cc0*/  SHF.R.U64 R20, R11, UR8, R6.reuse ;  /* 0x000000080b147c19 */ /* 0x100fe20008001206 */
[----:B------:R-:W1:Y:S01]  /*7cd0*/  F2I.U32.TRUNC.NTZ R21, R21 ;  /* 0x0000001500157305 */ /* 0x000e62000020f000 */
[----:B------:R-:W-:Y:S01]  /*7ce0*/  SHF.R.U32.HI R7, RZ, UR8, R6 ;  /* 0x00000008ff077c19 */ /* 0x000fe20008011606 */
[----:B---3--:R-:W-:-:S03]  /*7cf0*/  IMAD.MOV R8, RZ, RZ, -R8 ;  /* 0x000000ffff087224 */ /* 0x008fc600078e0a08 */
[----:B------:R-:W-:Y:S01]  /*7d00*/  SHF.R.U64 R18, R20, UR6, R7 ;  /* 0x0000000614127c19 */ /* 0x000fe20008001207 */
[----:B--2---:R-:W-:Y:S01]  /*7d10*/  IMAD R15, R22, R8, R15 ;  /* 0x00000008160f7224 */ /* 0x004fe200078e020f */
[----:B------:R-:W-:-:S03]  /*7d20*/  SHF.R.U32.HI R23, RZ, UR6, R7 ;  /* 0x00000006ff177c19 */ /* 0x000fc60008011607 */
[----:B------:R-:W-:Y:S02]  /*7d30*/  IMAD.MOV.U32 R6, RZ, RZ, R18 ;  /* 0x000000ffff067224 */ /* 0x000fe400078e0012 */
[----:B------:R-:W-:Y:S01]  /*7d40*/  IMAD.MOV.U32 R7, RZ, RZ, R23 ;  /* 0x000000ffff077224 */ /* 0x000fe200078e0017 */
[----:B-1----:R-:W-:Y:S06]  /*7d50*/  @!P1 BRA `(.L_x_165) ;  /* 0x0000000000289947 */ /* 0x002fec0003800000 */
[----:B------:R-:W-:Y:S02]  /*7d60*/  ULDC UR6, c[0x0][0x74c] ;  /* 0x0001d30000067ab9 */ /* 0x000fe40000000800 */
[----:B------:R-:W-:-:S05]  /*7d70*/  IADD3 R7, P1, R18, UR6, RZ ;  /* 0x0000000612077c10 */ /* 0x000fca000ff3e0ff */
[----:B------:R-:W-:-:S04]  /*7d80*/  IMAD.X R23, RZ, RZ, R23, P1 ;  /* 0x000000ffff177224 */ /* 0x000fc800008e0617 */
[----:B------:R-:W-:-:S04]  /*7d90*/  IMAD.WIDE.U32 R8, R23, UR10, RZ ;  /* 0x0000000a17087c25 */ /* 0x000fc8000f8e00ff */
[----:B------:R-:W-:-:S04]  /*7da0*/  IMAD.WIDE.U32 R8, P1, R7, UR11, R8 ;  /* 0x0000000b07087c25 */ /* 0x000fc8000f820008 */
[----:B------:R-:W-:-:S04]  /*7db0*/  IMAD.WIDE.U32 R6, R7, UR10, RZ ;  /* 0x0000000a07067c25 */ /* 0x000fc8000f8e00ff */
[----:B------:R-:W-:Y:S01]  /*7dc0*/  IMAD.MOV.U32 R6, RZ, RZ, R9 ;  /* 0x000000ffff067224 */ /* 0x000fe200078e0009 */
[----:B------:R-:W-:Y:S01]  /*7dd0*/  IADD3 RZ, P2, R7, R8, RZ ;  /* 0x0000000807ff7210 */ /* 0x000fe20007f5e0ff */
[----:B------:R-:W-:-:S04]  /*7de0*/  IMAD.X R7, RZ, RZ, RZ, P1 ;  /* 0x000000ffff077224 */ /* 0x000fc800008e06ff */
[----:B------:R-:W-:-:S08]  /*7df0*/  IMAD.WIDE.U32.X R6, R23, UR11, R6, P2 ;  /* 0x0000000b17067c25 */ /* 0x000fd000090e0406 */
.L_x_165:
[----:B------:R-:W-:Y:S01]  /*7e00*/  ULDC UR6, c[0x0][0x748] ;  /* 0x0001d20000067ab9 */ /* 0x000fe20000000800 */
[----:B------:R-:W-:Y:S01]  /*7e10*/  LOP3.LUT R20, R20, UR21, RZ, 0xc0, !PT ;  /* 0x0000001514147c12 */ /* 0x000fe2000f8ec0ff */
[----:B------:R-:W-:Y:S01]  /*7e20*/  IMAD.MOV R21, RZ, RZ, -R21 ;  /* 0x000000ffff157224 */ /* 0x000fe200078e0a15 */
[----:B------:R-:W-:Y:S01]  /*7e30*/  SHF.R.U64 R7, R6, UR6, R7 ;  /* 0x0000000606077c19 */ /* 0x000fe20008001207 */
[----:B------:R-:W-:Y:S01]  /*7e40*/  ULDC UR6, c[0x0][0x738] ;  /* 0x0001ce0000067ab9 */ /* 0x000fe20000000800 */
[----:B------:R-:W-:Y:S01]  /*7e50*/  ULDC UR7, c[0x0][0x710] ;  /* 0x0001c40000077ab9 */ /* 0x000fe20000000800 */
[----:B0-----:R-:W-:Y:S02]  /*7e60*/  @P3 IMAD R15, R19, R21, R0 ;  /* 0x00000015130f3224 */ /* 0x001fe400078e0200 */
[----:B------:R-:W-:Y:S02]  /*7e70*/  IMAD.MOV R9, RZ, RZ, -R7 ;  /* 0x000000ffff097224 */ /* 0x000fe400078e0a07 */
[----:B------:R-:W-:Y:S01]  /*7e80*/  IMAD R20, R7, UR5, R20 ;  /* 0x0000000507147c24 */ /* 0x000fe2000f8e0214 */
[----:B------:R-:W-:Y:S01]  /*7e90*/  LOP3.LUT R7, R11, UR4, RZ, 0xc0, !PT ;  /* 0x000000040b077c12 */ /* 0x000fe2000f8ec0ff */
[----:B------:R-:W-:Y:S01]  /*7ea0*/  IMAD R18, R9, UR6, R18 ;  /* 0x0000000609127c24 */ /* 0x000fe2000f8e0212 */
[----:B------:R-:W-:Y:S01]  /*7eb0*/  ULDC UR6, c[0x0][0x700] ;  /* 0x0001c00000067ab9 */ /* 0x000fe20000000800 */
[----:B------:R-:W-:-:S02]  /*7ec0*/  IMAD R11, R20, UR7, R15 ;  /* 0x00000007140b7c24 */ /* 0x000fc4000f8e020f */
[----:B------:R-:W-:Y:S02]  /*7ed0*/  IMAD R18, R18, UR6, R7 ;  /* 0x0000000612127c24 */ /* 0x000fe4000f8e0207 */
[----:B------:R-:W-:-:S03]  /*7ee0*/  IMAD.MOV.U32 R0, RZ, RZ, 0x1 ;  /* 0x00000001ff007424 */ /* 0x000fc600078e00ff */
[----:B------:R-:W-:Y:S02]  /*7ef0*/  SEL R15, R18, R11, !P3 ;  /* 0x0000000b120f7207 */ /* 0x000fe40005800000 */
[----:B------:R-:W-:-:S07]  /*7f00*/  SEL R11, R11, R18, !P3 ;  /* 0x000000120b0b7207 */ /* 0x000fce0005800000 */
.L_x_163:
[----:B------:R-:W-:Y:S05]  /*7f10*/  BSYNC B1 ;  /* 0x0000000000017941 */ /* 0x000fea0003800000 */
.L_x_162:
[----:B------:R-:W-:-:S13]  /*7f20*/  LOP3.LUT P1, RZ, R0, 0xff, RZ, 0xc0, !PT ;  /* 0x000000ff00ff7812 */ /* 0x000fda000782c0ff */
[----:B------:R-:W-:Y:S05]  /*7f30*/  @P1 BRA `(.L_x_166) ;  /* 0xfffffff400141947 */ /* 0x000fea000383ffff */
[----:B------:R-:W-:Y:S05]  /*7f40*/  BSYNC B0 ;  /* 0x0000000000007941 */ /* 0x000fea0003800000 */
.L_x_154:
[----:B------:R-:W-:-:S03]  /*7f50*/  UMOV UR6, 0xffffffff ;  /* 0xffffffff00067882 */ /* 0x000fc60000000000 */
[----:B------:R-:W-:Y:S05]  /*7f60*/  BRA.DIV UR6, `(.L_x_167) ;  /* 0x0000000606947947 */ /* 0x000fea000b800000 */
[----:B------:R-:W-:-:S13]  /*7f70*/  ELECT P0, URZ, PT ;  /* 0x00000000003f782f */ /* 0x000fda0003800000 */
.L_x_185:
[----:B------:R-:W-:Y:S04]  /*7f80*/  BSSY B0, `(.L_x_168) ;  /* 0x000004f000007945 */ /* 0x000fe80003800000 */
[----:B------:R-:W-:Y:S05]  /*7f90*/  @!P0 BRA `(.L_x_169) ;  /* 0x0000000400348947 */ /* 0x000fea0003800000 */
[----:B------:R-:W-:-:S04]  /*7fa0*/  LOP3.LUT R4, R4, 0x2, RZ, 0xfc, !PT ;  /* 0x0000000204047812 */ /* 0x000fc800078efcff */
[----:B------:R-:W-:-:S13]  /*7fb0*/  ISETP.NE.AND P0, PT, R4, 0x3, PT ;  /* 0x000000030400780c */ /* 0x000fda0003f05270 */
[----:B------:R-:W-:Y:S05]  /*7fc0*/  @!P0 BRA `(.L_x_170) ;  /* 0x0000000000048947 */ /* 0x000fea0003800000 */
[----:B------:R-:W-:Y:S01]  /*7fd0*/  BPT.TRAP 0x1 ;  /* 0x000000040000795c */ /* 0x000fe20000300000 */
.L_x_170:
[----:B------:R-:W0:Y:S01]  /*7fe0*/  S2R R3, SR_CgaCtaId ;  /* 0x0000000000037919 */ /* 0x000e220000008800 */
[----:B------:R-:W-:Y:S02]  /*7ff0*/  MOV R0, 0x400 ;  /* 0x0000040000007802 */ /* 0x000fe40000000f00 */
[----:B------:R-:W-:Y:S02]  /*8000*/  SHF.L.U32 R2, R12, 0x1f, RZ ;  /* 0x0000001f0c027819 */ /* 0x000fe400000006ff */
[----:B0-----:R-:W-:-:S05]  /*8010*/  LEA R0, R3, R0, 0x18 ;  /* 0x0000000003007211 */ /* 0x001fca00078ec0ff */
[----:B------:R-:W-:-:S04]  /*8020*/  VIADD R0, R0, 0x40 ;  /* 0x0000004000007836 */ /* 0x000fc80000000000 */
[C---:B------:R-:W-:Y:S02]  /*8030*/  IMAD R7, R5.reuse, 0x8, R0 ;  /* 0x0000000805077824 */ /* 0x040fe400078e0200 */
[----:B------:R-:W-:Y:S02]  /*8040*/  VIADD R5, R5, 0x1 ;  /* 0x0000000105057836 */ /* 0x000fe40000000000 */
[----:B------:R-:W0:Y:S03]  /*8050*/  SYNCS.PHASECHK.TRANS64.TRYWAIT P0, [R7+URZ], R2 ;  /* 0x00000002070075a7 */ /* 0x000e26000800017f */
[----:B------:R-:W-:-:S04]  /*8060*/  ISETP.NE.AND P1, PT, R5, 0x8, PT ;  /* 0x000000080500780c */ /* 0x000fc80003f25270 */
[----:B------:R-:W-:Y:S02]  /*8070*/  SEL R3, RZ, 0x1, P1 ;  /* 0x00000001ff037807 */ /* 0x000fe40000800000 */
[----:B------:R-:W-:Y:S02]  /*8080*/  SEL R5, R5, RZ, P1 ;  /* 0x000000ff05057207 */ /* 0x000fe40000800000 */
[----:B------:R-:W-:-:S03]  /*8090*/  LOP3.LUT R12, R12, R3, RZ, 0x3c, !PT ;  /* 0x000000030c0c7212 */ /* 0x000fc600078e3cff */
[----:B------:R-:W-:Y:S01]  /*80a0*/  IMAD R9, R5, 0x8, R0 ;  /* 0x0000000805097824 */ /* 0x000fe200078e0200 */
[----:B------:R-:W-:Y:S01]  /*80b0*/  SHF.L.U32 R4, R12, 0x1f, RZ ;  /* 0x0000001f0c047819 */ /* 0x000fe200000006ff */
[----:B0-----:R-:W-:Y:S06]  /*80c0*/  @!P0 BRA `(.L_x_171) ;  /* 0x0000000400608947 */ /* 0x001fec0003800000 */
.L_x_186:
[----:B------:R-:W1:Y:S01]  /*80d0*/  SYNCS.PHASECHK.TRANS64.TRYWAIT P0, [R9+URZ], R4 ;  /* 0x00000004090075a7 */ /* 0x000e62000800017f */
[----:B0-----:R-:W-:-:S05]  /*80e0*/  VIADD R2, R5, 0x1 ;  /* 0x0000000105027836 */ /* 0x001fca0000000000 */
[----:B------:R-:W-:-:S04]  /*80f0*/  ISETP.NE.AND P1, PT, R2, 0x8, PT ;  /* 0x000000080200780c */ /* 0x000fc80003f25270 */
[----:B------:R-:W-:Y:S02]  /*8100*/  SEL R3, RZ, 0x1, P1 ;  /* 0x00000001ff037807 */ /* 0x000fe40000800000 */
[----:B------:R-:W-:Y:S02]  /*8110*/  SEL R7, R2, RZ, P1 ;  /* 0x000000ff02077207 */ /* 0x000fe40000800000 */
[----:B------:R-:W-:-:S03]  /*8120*/  LOP3.LUT R12, R12, R3, RZ, 0x3c, !PT ;  /* 0x000000030c0c7212 */ /* 0x000fc600078e3cff */
[----:B------:R-:W-:Y:S01]  /*8130*/  IMAD R6, R7, 0x8, R0 ;  /* 0x0000000807067824 */ /* 0x000fe200078e0200 */
[----:B------:R-:W-:Y:S01]  /*8140*/  SHF.L.U32 R5, R12, 0x1f, RZ ;  /* 0x0000001f0c057819 */ /* 0x000fe200000006ff */
[----:B-1----:R-:W-:Y:S06]  /*8150*/  @!P0 BRA `(.L_x_172) ;  /* 0x0000000400508947 */ /* 0x002fec0003800000 */
.L_x_187:
[----:B------:R-:W1:Y:S01]  /*8160*/  SYNCS.PHASECHK.TRANS64.TRYWAIT P0, [R6+URZ], R5 ;  /* 0x00000005060075a7 */ /* 0x000e62000800017f */
[----:B------:R-:W-:-:S05]  /*8170*/  VIADD R2, R7, 0x1 ;  /* 0x0000000107027836 */ /* 0x000fca0000000000 */
[----:B------:R-:W-:-:S04]  /*8180*/  ISETP.NE.AND P1, PT, R2, 0x8, PT ;  /* 0x000000080200780c */ /* 0x000fc80003f25270 */
[----:B------:R-:W-:Y:S02]  /*8190*/  SEL R3, RZ, 0x1, P1 ;  /* 0x00000001ff037807 */ /* 0x000fe40000800000 */
[----:B------:R-:W-:Y:S02]  /*81a0*/  SEL R7, R2, RZ, P1 ;  /* 0x000000ff02077207 */ /* 0x000fe40000800000 */
[----:B------:R-:W-:-:S03]  /*81b0*/  LOP3.LUT R12, R12, R3, RZ, 0x3c, !PT ;  /* 0x000000030c0c7212 */ /* 0x000fc600078e3cff */
[----:B0-----:R-:W-:Y:S01]  /*81c0*/  IMAD R9, R7, 0x8, R0 ;  /* 0x0000000807097824 */ /* 0x001fe200078e0200 */
[----:B------:R-:W-:Y:S01]  /*81d0*/  SHF.L.U32 R4, R12, 0x1f, RZ ;  /* 0x0000001f0c047819 */ /* 0x000fe200000006ff */
[----:B-1----:R-:W-:Y:S06]  /*81e0*/  @!P0 BRA `(.L_x_173) ;  /* 0x0000000400408947 */ /* 0x002fec0003800000 */
.L_x_188:
        /* <DEDUP_REMOVED lines=9> */
.L_x_189:
        /* <DEDUP_REMOVED lines=9> */
.L_x_190:
        /* <DEDUP_REMOVED lines=9> */
.L_x_191:
[----:B------:R-:W1:Y:S01]  /*83a0*/  SYNCS.PHASECHK.TRANS64.TRYWAIT P0, [R6+URZ], R5 ;  /* 0x00000005060075a7 */ /* 0x000e62000800017f */
[----:B------:R-:W-:-:S05]  /*83b0*/  VIADD R2, R7, 0x1 ;  /* 0x0000000107027836 */ /* 0x000fca0000000000 */
[----:B------:R-:W-:-:S04]  /*83c0*/  ISETP.NE.AND P1, PT, R2, 0x8, PT ;  /* 0x000000080200780c */ /* 0x000fc80003f25270 */
[----:B0-----:R-:W-:Y:S02]  /*83d0*/  SEL R4, RZ, 0x1, P1 ;  /* 0x00000001ff047807 */ /* 0x001fe40000800000 */
[----:B------:R-:W-:Y:S02]  /*83e0*/  SEL R3, R2, RZ, P1 ;  /* 0x000000ff02037207 */ /* 0x000fe40000800000 */
[----:B------:R-:W-:Y:S01]  /*83f0*/  LOP3.LUT R4, R11, R4, RZ, 0x3c, !PT ;  /* 0x000000040b047212 */ /* 0x000fe200078e3cff */
[----:B-1----:R-:W-:Y:S06]  /*8400*/  @!P0 BRA `(.L_x_177) ;  /* 0x0000000400088947 */ /* 0x002fec0003800000 */
.L_x_192:
[----:B------:R-:W-:Y:S01]  /*8410*/  IMAD R3, R3, 0x8, R0 ;  /* 0x0000000803037824 */ /* 0x000fe200078e0200 */
[----:B------:R-:W-:-:S07]  /*8420*/  SHF.L.U32 R0, R4, 0x1f, RZ ;  /* 0x0000001f04007819 */ /* 0x000fce00000006ff */
.L_x_178:
[----:B-1----:R1:W2:Y:S02]  /*8430*/  SYNCS.PHASECHK.TRANS64.TRYWAIT P0, [R3+URZ], R0 ;  /* 0x00000000030075a7 */ /* 0x0022a4000800017f */
[----:B--2---:R-:W-:Y:S05]  /*8440*/  @!P0 NANOSLEEP.SYNCS 0x989680 ;  /* 0x009896800000895d */ /* 0x004fea0003900000 */
[----:B------:R-:W2:Y:S02]  /*8450*/  @!P0 SYNCS.PHASECHK.TRANS64 P0, [R3+URZ], R0 ;  /* 0x00000000030085a7 */ /* 0x000ea4000800007f */
[----:B--2---:R-:W-:Y:S05]  /*8460*/  @!P0 BRA `(.L_x_178) ;  /* 0xfffffffc00f08947 */ /* 0x004fea000383ffff */
.L_x_169:
[----:B------:R-:W-:Y:S05]  /*8470*/  BSYNC B0 ;  /* 0x0000000000007941 */ /* 0x000fea0003800000 */
.L_x_168:
[----:B------:R-:W-:Y:S05]  /*8480*/  EXIT ;  /* 0x000000000000794d */ /* 0x000fea0003800000 */
.L_x_18:
[----:B-1----:R-:W-:-:S04]  /*8490*/  IMAD.U32 R14, RZ, RZ, UR8 ;  /* 0x00000008ff0e7e24 */ /* 0x002fc8000f8e00ff */
[----:B------:R1:W3:Y:S03]  /*84a0*/  SYNCS.PHASECHK.TRANS64.TRYWAIT P0, [R14+URZ], R11 ;  /* 0x0000000b0e0075a7 */ /* 0x0002e6000800017f */
[----:B---3--:R-:W-:Y:S05]  /*84b0*/  @!P0 NANOSLEEP.SYNCS 0x989680 ;  /* 0x009896800000895d */ /* 0x008fea0003900000 */
[----:B------:R-:W3:Y:S02]  /*84c0*/  @!P0 SYNCS.PHASECHK.TRANS64 P0, [R14+URZ], R11 ;  /* 0x0000000b0e0085a7 */ /* 0x000ee4000800007f */
[----:B---3--:R-:W-:Y:S05]  /*84d0*/  @!P0 BRA `(.L_x_18) ;  /* 0xfffffffc00ec8947 */ /* 0x008fea000383ffff */
[----:B------:R-:W-:Y:S05]  /*84e0*/  BRA `(.L_x_17) ;  /* 0xffffff8c00fc7947 */ /* 0x000fea000383ffff */
.L_x_155:
[----:B------:R-:W-:Y:S01]  /*84f0*/  BSSY B1, `(.L_x_179) ;  /* 0x0000006000017945 */ /* 0x000fe20003800000 */
[----:B------:R-:W-:-:S07]  /*8500*/  IMAD.MOV.U32 R0, RZ, RZ, -0x1 ;  /* 0xffffffffff007424 */ /* 0x000fce00078e00ff */
[----:B------:R-:W-:Y:S05]  /*8510*/  WARPSYNC.COLLECTIVE R0, `(.L_x_180) ;  /* 0x00000000000c7348 */ /* 0x000fea0003c00000 */
[----:B------:R-:W-:Y:S02]  /*8520*/  ELECT P1, UR62, PT ;  /* 0x00000000003e782f */ /* 0x000fe40003820000 */
[----:B------:R-:W-:Y:S01]  /*8530*/  MOV R0, UR62 ;  /* 0x0000003e00007c02 */ /* 0x000fe20008000f00 */
[----:B------:R-:W-:Y:S10]  /*8540*/  ENDCOLLECTIVE ;  /* 0x000000000000791b */ /* 0x000ff40003800000 */
.L_x_180:
[----:B------:R-:W-:Y:S05]  /*8550*/  BSYNC B1 ;  /* 0x0000000000017941 */ /* 0x000fea0003800000 */
.L_x_179:
[----:B------:R-:W-:Y:S05]  /*8560*/  BRA `(.L_x_181) ;  /* 0xffffffec00947947 */ /* 0x000fea000383ffff */
.L_x_158:
[----:B-1----:R1:W2:Y:S02]  /*8570*/  SYNCS.PHASECHK.TRANS64.TRYWAIT P1, [R19+URZ+0x40], R8 ;  /* 0x00004008130075a7 */ /* 0x0022a4000802017f */
[----:B--2---:R-:W-:Y:S05]  /*8580*/  @!P1 NANOSLEEP.SYNCS 0x989680 ;  /* 0x009896800000995d */ /* 0x004fea0003900000 */
[----:B------:R-:W2:Y:S02]  /*8590*/  @!P1 SYNCS.PHASECHK.TRANS64 P1, [R19+URZ+0x40], R8 ;  /* 0x00004008130095a7 */ /* 0x000ea4000802007f */
[----:B--2---:R-:W-:Y:S05]  /*85a0*/  @!P1 BRA `(.L_x_158) ;  /* 0xfffffffc00f09947 */ /* 0x004fea000383ffff */
[----:B------:R-:W-:Y:S05]  /*85b0*/  BRA `(.L_x_182) ;  /* 0xffffffec00d07947 */ /* 0x000fea000383ffff */
.L_x_167:
[----:B------:R-:W-:Y:S01]  /*85c0*/  BSSY B0, `(.L_x_183) ;  /* 0x0000006000007945 */ /* 0x000fe20003800000 */
[----:B------:R-:W-:-:S07]  /*85d0*/  IMAD.MOV.U32 R0, RZ, RZ, -0x1 ;  /* 0xffffffffff007424 */ /* 0x000fce00078e00ff */
[----:B------:R-:W-:Y:S05]  /*85e0*/  WARPSYNC.COLLECTIVE R0, `(.L_x_184) ;  /* 0x00000000000c7348 */ /* 0x000fea0003c00000 */
[----:B------:R-:W-:Y:S02]  /*85f0*/  ELECT P1, UR62, PT ;  /* 0x00000000003e782f */ /* 0x000fe40003820000 */
[----:B------:R-:W-:Y:S01]  /*8600*/  MOV R0, UR62 ;  /* 0x0000003e00007c02 */ /* 0x000fe20008000f00 */
[----:B------:R-:W-:Y:S10]  /*8610*/  ENDCOLLECTIVE ;  /* 0x000000000000791b */ /* 0x000ff40003800000 */
.L_x_184:
[----:B------:R-:W-:Y:S05]  /*8620*/  BSYNC B0 ;  /* 0x0000000000007941 */ /* 0x000fea0003800000 */
.L_x_183:
[----:B------:R-:W-:Y:S01]  /*8630*/  PLOP3.LUT P0, PT, P1, PT, PT, 0x80, 0x0 ;  /* 0x000000000000781c */ /* 0x000fe20000f0f070 */
[----:B------:R-:W-:-:S12]  /*8640*/  BRA `(.L_x_185) ;  /* 0xfffffff8004c7947 */ /* 0x000fd8000383ffff */
.L_x_171:
[----:B0-----:R0:W1:Y:S02]  /*8650*/  SYNCS.PHASECHK.TRANS64.TRYWAIT P0, [R7+URZ], R2 ;  /* 0x00000002070075a7 */ /* 0x001064000800017f */
[----:B-1----:R-:W-:Y:S05]  /*8660*/  @!P0 NANOSLEEP.SYNCS 0x989680 ;  /* 0x009896800000895d */ /* 0x002fea0003900000 */
[----:B------:R-:W1:Y:S02]  /*8670*/  @!P0 SYNCS.PHASECHK.TRANS64 P0, [R7+URZ], R2 ;  /* 0x00000002070085a7 */ /* 0x000e64000800007f */
[----:B-1----:R-:W-:Y:S05]  /*8680*/  @!P0 BRA `(.L_x_171) ;  /* 0xfffffffc00f08947 */ /* 0x002fea000383ffff */
[----:B------:R-:W-:Y:S05]  /*8690*/  BRA `(.L_x_186) ;  /* 0xfffffff8008c7947 */ /* 0x000fea000383ffff */
.L_x_172:
[----:B0-----:R0:W1:Y:S02]  /*86a0*/  SYNCS.PHASECHK.TRANS64.TRYWAIT P0, [R9+URZ], R4 ;  /* 0x00000004090075a7 */ /* 0x001064000800017f */
[----:B-1----:R-:W-:Y:S05]  /*86b0*/  @!P0 NANOSLEEP.SYNCS 0x989680 ;  /* 0x009896800000895d */ /* 0x002fea0003900000 */
[----:B------:R-:W1:Y:S02]  /*86c0*/  @!P0 SYNCS.PHASECHK.TRANS64 P0, [R9+URZ], R4 ;  /* 0x00000004090085a7 */ /* 0x000e64000800007f */
[----:B-1----:R-:W-:Y:S05]  /*86d0*/  @!P0 BRA `(.L_x_172) ;  /* 0xfffffffc00f08947 */ /* 0x002fea000383ffff */
[----:B------:R-:W-:Y:S05]  /*86e0*/  BRA `(.L_x_187) ;  /* 0xfffffff8009c7947 */ /* 0x000fea000383ffff */
.L_x_173:
[----:B0-----:R0:W1:Y:S02]  /*86f0*/  SYNCS.PHASECHK.TRANS64.TRYWAIT P0, [R6+URZ], R5 ;  /* 0x00000005060075a7 */ /* 0x001064000800017f */
[----:B-1----:R-:W-:Y:S05]  /*8700*/  @!P0 NANOSLEEP.SYNCS 0x989680 ;  /* 0x009896800000895d */ /* 0x002fea0003900000 */
[----:B------:R-:W1:Y:S02]  /*8710*/  @!P0 SYNCS.PHASECHK.TRANS64 P0, [R6+URZ], R5 ;  /* 0x00000005060085a7 */ /* 0x000e64000800007f */
[----:B-1----:R-:W-:Y:S05]  /*8720*/  @!P0 BRA `(.L_x_173) ;  /* 0xfffffffc00f08947 */ /* 0x002fea000383ffff */
[----:B------:R-:W-:Y:S05]  /*8730*/  BRA `(.L_x_188) ;  /* 0xfffffff800ac7947 */ /* 0x000fea000383ffff */
.L_x_174:
[----:B0-----:R0:W1:Y:S02]  /*8740*/  SYNCS.PHASECHK.TRANS64.TRYWAIT P0, [R9+URZ], R4 ;  /* 0x00000004090075a7 */ /* 0x001064000800017f */
[----:B-1----:R-:W-:Y:S05]  /*8750*/  @!P0 NANOSLEEP.SYNCS 0x989680 ;  /* 0x009896800000895d */ /* 0x002fea0003900000 */
[----:B------:R-:W1:Y:S02]  /*8760*/  @!P0 SYNCS.PHASECHK.TRANS64 P0, [R9+URZ], R4 ;  /* 0x00000004090085a7 */ /* 0x000e64000800007f */
[----:B-1----:R-:W-:Y:S05]  /*8770*/  @!P0 BRA `(.L_x_174) ;  /* 0xfffffffc00f08947 */ /* 0x002fea000383ffff */
[----:B------:R-:W-:Y:S05]  /*8780*/  BRA `(.L_x_189) ;  /* 0xfffffff800bc7947 */ /* 0x000fea000383ffff */
.L_x_175:
[----:B0-----:R0:W1:Y:S02]  /*8790*/  SYNCS.PHASECHK.TRANS64.TRYWAIT P0, [R6+URZ], R5 ;  /* 0x00000005060075a7 */ /* 0x001064000800017f */
[----:B-1----:R-:W-:Y:S05]  /*87a0*/  @!P0 NANOSLEEP.SYNCS 0x989680 ;  /* 0x009896800000895d */ /* 0x002fea0003900000 */
[----:B------:R-:W1:Y:S02]  /*87b0*/  @!P0 SYNCS.PHASECHK.TRANS64 P0, [R6+URZ], R5 ;  /* 0x00000005060085a7 */ /* 0x000e64000800007f */
[----:B-1----:R-:W-:Y:S05]  /*87c0*/  @!P0 BRA `(.L_x_175) ;  /* 0xfffffffc00f08947 */ /* 0x002fea000383ffff */
[----:B------:R-:W-:Y:S05]  /*87d0*/  BRA `(.L_x_190) ;  /* 0xfffffff800cc7947 */ /* 0x000fea000383ffff */
.L_x_176:
[----:B0-----:R0:W1:Y:S02]  /*87e0*/  SYNCS.PHASECHK.TRANS64.TRYWAIT P0, [R9+URZ], R4 ;  /* 0x00000004090075a7 */ /* 0x001064000800017f */
[----:B-1----:R-:W-:Y:S05]  /*87f0*/  @!P0 NANOSLEEP.SYNCS 0x989680 ;  /* 0x009896800000895d */ /* 0x002fea0003900000 */
[----:B------:R-:W1:Y:S02]  /*8800*/  @!P0 SYNCS.PHASECHK.TRANS64 P0, [R9+URZ], R4 ;  /* 0x00000004090085a7 */ /* 0x000e64000800007f */
[----:B-1----:R-:W-:Y:S05]  /*8810*/  @!P0 BRA `(.L_x_176) ;  /* 0xfffffffc00f08947 */ /* 0x002fea000383ffff */
[----:B------:R-:W-:Y:S05]  /*8820*/  BRA `(.L_x_191) ;  /* 0xfffffff800dc7947 */ /* 0x000fea000383ffff */
.L_x_177:
[----:B0-----:R0:W1:Y:S02]  /*8830*/  SYNCS.PHASECHK.TRANS64.TRYWAIT P0, [R6+URZ], R5 ;  /* 0x00000005060075a7 */ /* 0x001064000800017f */
[----:B-1----:R-:W-:Y:S05]  /*8840*/  @!P0 NANOSLEEP.SYNCS 0x989680 ;  /* 0x009896800000895d */ /* 0x002fea0003900000 */
[----:B------:R-:W1:Y:S02]  /*8850*/  @!P0 SYNCS.PHASECHK.TRANS64 P0, [R6+URZ], R5 ;  /* 0x00000005060085a7 */ /* 0x000e64000800007f */
[----:B-1----:R-:W-:Y:S05]  /*8860*/  @!P0 BRA `(.L_x_177) ;  /* 0xfffffffc00f08947 */ /* 0x002fea000383ffff */
[----:B------:R-:W-:Y:S05]  /*8870*/  BRA `(.L_x_192) ;  /* 0xfffffff800e47947 */ /* 0x000fea000383ffff */
.L_x_193:
[----:B------:R-:W-:-:S00]  /*8880*/  BRA `(.L_x_193) ;  /* 0xfffffffc00fc7947 */ /* 0x000fc0000383ffff */
[----:B------:R-:W-:-:S00]  /*8890*/  NOP ;  /* 0x0000000000007918 */ /* 0x000fc00000000000 */
        /* <DEDUP_REMOVED lines=14> */
.L_x_194:


//--------------------- .nv.shared._ZN7cutlass13device_kernelINS_4gemm6kernel13GemmUniversalIN4cute5tupleIJiiiiEEENS1_10collective13CollectiveMmaINS1_40MainloopSm90TmaGmmaWarpSpecializedSparseILi8ENS5_IJNS4_1CILi1EEESB_SB_EEENS1_35KernelTmaWarpSpecializedCooperativeEEENS5_IJNSA_ILi128EEESF_SF_EEEaNS5_IJNS4_6LayoutINS5_IJiNS5_IJNSA_ILi2EEEiEEEiEEENS5_IJlNS5_IJSB_SI_EEElEEEEENSH_INS5_IJNS5_IJNSA_ILi64EEEiEEENS5_IJSF_iEEEiEEENS5_IJNS5_IJSF_NSA_ILi8192EEEEEENS5_IJSB_lEEElEEEEEEEEaNS5_IJlSB_lEEENS4_8TiledMMAINS4_8MMA_AtomIJNS4_4SM904GMMA6SPARSE28GMMA_64x128x64_S32S8S8_SS_TNILNS12_9SparseSelE0EEEEEENSH_INS5_IJSI_SB_SB_EEENS5_IJSB_NSA_ILi0EEES19_EEEEENS5_IJNS4_10UnderscoreES1C_S1C_EEEEENS4_13SM90_TMA_LOADENS4_14ComposedLayoutINS4_7SwizzleILi2ELi4ELi3EEENS4_25smem_sparse_ptr_flag_bitsILi2ELi8EEENSH_INS5_IJNS5_IJSB_NSA_ILi8EEEEEENS5_IJSI_SO_EEEEEENS5_IJNS5_IJS19_SF_EEESL_EEEEEEEvNS4_8identityES1F_NS1G_INS1H_ILi3ELi4ELi3EEENS4_18smem_ptr_flag_bitsILi8EEENSH_INS5_IJS1L_SF_EEENS5_IJSF_SB_EEEEEEEvS1T_EENS_8epilogue10collective6detail29Sm90TmaWarpSpecializedAdapterINS23_15DefaultEpilogueIiNS5_IJSB_llEEES27_NS22_6thread17LinearCombinationIiLi1EiiLNS28_9ScaleType4KindE0ELNS_15FloatRoundStyleE2EiEENS1_15EpilogueDefaultEEEEEvvEEEEvNT_6ParamsE --------------------------
	.section	.nv.shared._ZN7cutlass13device_kernelINS_4gemm6kernel13GemmUniversalIN4cute5tupleIJiiiiEEENS1_10collective13CollectiveMmaINS1_40MainloopSm90TmaGmmaWarpSpecializedSparseILi8ENS5_IJNS4_1CILi1EEESB_SB_EEENS1_35KernelTmaWarpSpecializedCooperativeEEENS5_IJNSA_ILi128EEESF_SF_EEEaNS5_IJNS4_6LayoutINS5_IJiNS5_IJNSA_ILi2EEEiEEEiEEENS5_IJlNS5_IJSB_SI_EEElEEEEENSH_INS5_IJNS5_IJNSA_ILi64EEEiEEENS5_IJSF_iEEEiEEENS5_IJNS5_IJSF_NSA_ILi8192EEEEEENS5_IJSB_lEEElEEEEEEEEaNS5_IJlSB_lEEENS4_8TiledMMAINS4_8MMA_AtomIJNS4_4SM904GMMA6SPARSE28GMMA_64x128x64_S32S8S8_SS_TNILNS12_9SparseSelE0EEEEEENSH_INS5_IJSI_SB_SB_EEENS5_IJSB_NSA_ILi0EEES19_EEEEENS5_IJNS4_10UnderscoreES1C_S1C_EEEEENS4_13SM90_TMA_LOADENS4_14ComposedLayoutINS4_7SwizzleILi2ELi4ELi3EEENS4_25smem_sparse_ptr_flag_bitsILi2ELi8EEENSH_INS5_IJNS5_IJSB_NSA_ILi8EEEEEENS5_IJSI_SO_EEEEEENS5_IJNS5_IJS19_SF_EEESL_EEEEEEEvNS4_8identityES1F_NS1G_INS1H_ILi3ELi4ELi3EEENS4_18smem_ptr_flag_bitsILi8EEENSH_INS5_IJS1L_SF_EEENS5_IJSF_SB_EEEEEEEvS1T_EENS_8epilogue10collective6detail29Sm90TmaWarpSpecializedAdapterINS23_15DefaultEpilogueIiNS5_IJSB_llEEES27_NS22_6thread17LinearCombinationIiLi1EiiLNS28_9ScaleType4KindE0ELNS_15FloatRoundStyleE2EiEENS1_15EpilogueDefaultEEEEEvvEEEEvNT_6ParamsE,"aw",@nobits
	.sectionflags	@""
	.align	16
	.zero		1024


//--------------------- .nv.shared.reserved.0     --------------------------
	.section	.nv.shared.reserved.0,"aw",@nobits
	.weak		__nv_reservedSMEM_offset_0_alias
	.size		__nv_reservedSMEM_offset_0_alias, 0, 0
	.other		__nv_reservedSMEM_offset_0_alias,@"STO_CUDA_RESERVED_SHARED STV_DEFAULT"
__nv_reservedSMEM_offset_0_alias:
	.zero		0


//--------------------- .nv.global                --------------------------
	.section	.nv.global,"aw",@nobits
.nv.global:
	.type		_ZN39_INTERNAL_3be7096e_4_k_cu_15b06e40_27854cute1_E,@object
	.size		_ZN39_INTERNAL_3be7096e_4_k_cu_15b06e40_27854cute1_E,(_ZN39_INTERNAL_3be7096e_4_k_cu_15b06e40_27854cuda3std3__45__cpo6cbeginE - _ZN39_INTERNAL_3be7096e_4_k_cu_15b06e40_27854cute1_E)
_ZN39_INTERNAL_3be7096e_4_k_cu_15b06e40_27854cute1_E:
	.zero		1
	.type		_ZN39_INTERNAL_3be7096e_4_k_cu_15b06e40_27854cuda3std3__45__cpo6cbeginE,@object
	.size		_ZN39_INTERNAL_3be7096e_4_k_cu_15b06e40_27854cuda3std3__45__cpo6cbeginE,(_ZN39_INTERNAL_3be7096e_4_k_cu_15b06e40_27854cuda3std3__48in_placeE - _ZN39_INTERNAL_3be7096e_4_k_cu_15b06e40_27854cuda3std3__45__cpo6cbeginE)
_ZN39_INTERNAL_3be7096e_4_k_cu_15b06e40_27854cuda3std3__45__cpo6cbeginE:
	.zero		1
	.type		_ZN39_INTERNAL_3be7096e_4_k_cu_15b06e40_27854cuda3std3__48in_placeE,@object
	.size		_ZN39_INTERNAL_3be7096e_4_k_cu_15b06e40_27854cuda3std3__48in_placeE,(_ZN39_INTERNAL_3be7096e_4_k_cu_15b06e40_27854cuda3std6ranges3__45__cpo9iter_moveE - _ZN39_INTERNAL_3be7096e_4_k_cu_15b06e40_27854cuda3std3__48in_placeE)
_ZN39_INTERNAL_3be7096e_4_k_cu_15b06e40_27854cuda3std3__48in_placeE:
	.zero		1
	.type		_ZN39_INTERNAL_3be7096e_4_k_cu_15b06e40_27854cuda3std6ranges3__45__cpo9iter_moveE,@object
	.size		_ZN39_INTERNAL_3be7096e_4_k_cu_15b06e40_27854cuda3std6ranges3__45__cpo9iter_moveE,(_ZN39_INTERNAL_3be7096e_4_k_cu_15b06e40_27854cuda3std3__45__cpo5beginE - _ZN39_INTERNAL_3be7096e_4_k_cu_15b06e40_27854cuda3std6ranges3__45__cpo9iter_moveE)
_ZN39_INTERNAL_3be7096e_4_k_cu_15b06e40_27854cuda3std6ranges3__45__cpo9iter_moveE:
	.zero		1
	.type		_ZN39_INTERNAL_3be7096e_4_k_cu_15b06e40_27854cuda3std3__45__cpo5beginE,@object
	.size		_ZN39_INTERNAL_3be7096e_4_k_cu_15b06e40_27854cuda3std3__45__cpo5beginE,(_ZN39_INTERNAL_3be7096e_4_k_cu_15b06e40_27854cuda3std3__441_GLOBAL__N__3be7096e_4_k_cu_15b06e40_27856ignoreE - _ZN39_INTERNAL_3be7096e_4_k_cu_15b06e40_27854cuda3std3__45__cpo5beginE)
_ZN39_INTERNAL_3be7096e_4_k_cu_15b06e40_27854cuda3std3__45__cpo5beginE:
	.zero		1
	.type		_ZN39_INTERNAL_3be7096e_4_k_cu_15b06e40_27854cuda3std3__441_GLOBAL__N__3be7096e_4_k_cu_15b06e40_27856ignoreE,@object
	.size		_ZN39_INTERNAL_3be7096e_4_k_cu_15b06e40_27854cuda3std3__441_GLOBAL__N__3be7096e_4_k_cu_15b06e40_27856ignoreE,(_ZN39_INTERNAL_3be7096e_4_k_cu_15b06e40_27854cute7productE - _ZN39_INTERNAL_3be7096e_4_k_cu_15b06e40_27854cuda3std3__441_GLOBAL__N__3be7096e_4_k_cu_15b06e40_27856ignoreE)
_ZN39_INTERNAL_3be7096e_4_k_cu_15b06e40_27854cuda3std3__441_GLOBAL__N__3be7096e_4_k_cu_15b06e40_27856ignoreE:
	.zero		1
	.type		_ZN39_INTERNAL_3be7096e_4_k_cu_15b06e40_27854cute7productE,@object
	.size		_ZN39_INTERNAL_3be7096e_4_k_cu_15b06e40_27854cute7productE,(_ZN39_INTERNAL_3be7096e_4_k_cu_15b06e40_27854cuda3std3__45__cpo3endE - _ZN39_INTERNAL_3be7096e_4_k_cu_15b06e40_27854cute7productE)
_ZN39_INTERNAL_3be7096e_4_k_cu_15b06e40_27854cute7productE:
	.zero		1
	.type		_ZN39_INTERNAL_3be7096e_4_k_cu_15b06e40_27854cuda3std3__45__cpo3endE,@object
	.size		_ZN39_INTERNAL_3be7096e_4_k_cu_15b06e40_27854cuda3std3__45__cpo3endE,(_ZN39_INTERNAL_3be7096e_4_k_cu_15b06e40_27854cuda3std3__419piecewise_constructE - _ZN39_INTERNAL_3be7096e_4_k_cu_15b06e40_27854cuda3std3__45__cpo3endE)
_ZN39_INTERNAL_3be7096e_4_k_cu_15b06e40_27854cuda3std3__45__cpo3endE:
	.zero		1
	.type		_ZN39_INTERNAL_3be7096e_4_k_cu_15b06e40_27854cuda3std3__419piecewise_constructE,@object
	.size		_ZN39_INTERNAL_3be7096e_4_k_cu_15b06e40_27854cuda3std3__419piecewise_constructE,(_ZN39_INTERNAL_3be7096e_4_k_cu_15b06e40_27854cuda3std3__45__cpo4cendE - _ZN39_INTERNAL_3be7096e_4_k_cu_15b06e40_27854cuda3std3__419piecewise_constructE)
_ZN39_INTERNAL_3be7096e_4_k_cu_15b06e40_27854cuda3std3__419piecewise_constructE:
	.zero		1
	.type		_ZN39_INTERNAL_3be7096e_4_k_cu_15b06e40_27854cuda3std3__45__cpo4cendE,@object
	.size		_ZN39_INTERNAL_3be7096e_4_k_cu_15b06e40_27854cuda3std3__45__cpo4cendE,(_ZN39_INTERNAL_3be7096e_4_k_cu_15b06e40_27854cuda3std6ranges3__45__cpo4swapE - _ZN39_INTERNAL_3be7096e_4_k_cu_15b06e40_27854cuda3std3__45__cpo4cendE)
_ZN39_INTERNAL_3be7096e_4_k_cu_15b06e40_27854cuda3std3__45__cpo4cendE:
	.zero		1
	.type		_ZN39_INTERNAL_3be7096e_4_k_cu_15b06e40_27854cuda3std6ranges3__45__cpo4swapE,@object
	.size		_ZN39_INTERNAL_3be7096e_4_k_cu_15b06e40_27854cuda3std6ranges3__45__cpo4swapE,(.L_7 - _ZN39_INTERNAL_3be7096e_4_k_cu_15b06e40_27854cuda3std6ranges3__45__cpo4swapE)
_ZN39_INTERNAL_3be7096e_4_k_cu_15b06e40_27854cuda3std6ranges3__45__cpo4swapE:
	.zero		1
.L_7:


//--------------------- .nv.constant0._ZN7cutlass13device_kernelINS_4gemm6kernel13GemmUniversalIN4cute5tupleIJiiiiEEENS1_10collective13CollectiveMmaINS1_40MainloopSm90TmaGmmaWarpSpecializedSparseILi8ENS5_IJNS4_1CILi1EEESB_SB_EEENS1_35KernelTmaWarpSpecializedCooperativeEEENS5_IJNSA_ILi128EEESF_SF_EEEaNS5_IJNS4_6LayoutINS5_IJiNS5_IJNSA_ILi2EEEiEEEiEEENS5_IJlNS5_IJSB_SI_EEElEEEEENSH_INS5_IJNS5_IJNSA_ILi64EEEiEEENS5_IJSF_iEEEiEEENS5_IJNS5_IJSF_NSA_ILi8192EEEEEENS5_IJSB_lEEElEEEEEEEEaNS5_IJlSB_lEEENS4_8TiledMMAINS4_8MMA_AtomIJNS4_4SM904GMMA6SPARSE28GMMA_64x128x64_S32S8S8_SS_TNILNS12_9SparseSelE0EEEEEENSH_INS5_IJSI_SB_SB_EEENS5_IJSB_NSA_ILi0EEES19_EEEEENS5_IJNS4_10UnderscoreES1C_S1C_EEEEENS4_13SM90_TMA_LOADENS4_14ComposedLayoutINS4_7SwizzleILi2ELi4ELi3EEENS4_25smem_sparse_ptr_flag_bitsILi2ELi8EEENSH_INS5_IJNS5_IJSB_NSA_ILi8EEEEEENS5_IJSI_SO_EEEEEENS5_IJNS5_IJS19_SF_EEESL_EEEEEEEvNS4_8identityES1F_NS1G_INS1H_ILi3ELi4ELi3EEENS4_18smem_ptr_flag_bitsILi8EEENSH_INS5_IJS1L_SF_EEENS5_IJSF_SB_EEEEEEEvS1T_EENS_8epilogue10collective6detail29Sm90TmaWarpSpecializedAdapterINS23_15DefaultEpilogueIiNS5_IJSB_llEEES27_NS22_6thread17LinearCombinationIiLi1EiiLNS28_9ScaleType4KindE0ELNS_15FloatRoundStyleE2EiEENS1_15EpilogueDefaultEEEEEvvEEEEvNT_6ParamsE --------------------------
	.section	.nv.constant0._ZN7cutlass13device_kernelINS_4gemm6kernel13GemmUniversalIN4cute5tupleIJiiiiEEENS1_10collective13CollectiveMmaINS1_40MainloopSm90TmaGmmaWarpSpecializedSparseILi8ENS5_IJNS4_1CILi1EEESB_SB_EEENS1_35KernelTmaWarpSpecializedCooperativeEEENS5_IJNSA_ILi128EEESF_SF_EEEaNS5_IJNS4_6LayoutINS5_IJiNS5_IJNSA_ILi2EEEiEEEiEEENS5_IJlNS5_IJSB_SI_EEElEEEEENSH_INS5_IJNS5_IJNSA_ILi64EEEiEEENS5_IJSF_iEEEiEEENS5_IJNS5_IJSF_NSA_ILi8192EEEEEENS5_IJSB_lEEElEEEEEEEEaNS5_IJlSB_lEEENS4_8TiledMMAINS4_8MMA_AtomIJNS4_4SM904GMMA6SPARSE28GMMA_64x128x64_S32S8S8_SS_TNILNS12_9SparseSelE0EEEEEENSH_INS5_IJSI_SB_SB_EEENS5_IJSB_NSA_ILi0EEES19_EEEEENS5_IJNS4_10UnderscoreES1C_S1C_EEEEENS4_13SM90_TMA_LOADENS4_14ComposedLayoutINS4_7SwizzleILi2ELi4ELi3EEENS4_25smem_sparse_ptr_flag_bitsILi2ELi8EEENSH_INS5_IJNS5_IJSB_NSA_ILi8EEEEEENS5_IJSI_SO_EEEEEENS5_IJNS5_IJS19_SF_EEESL_EEEEEEEvNS4_8identityES1F_NS1G_INS1H_ILi3ELi4ELi3EEENS4_18smem_ptr_flag_bitsILi8EEENSH_INS5_IJS1L_SF_EEENS5_IJSF_SB_EEEEEEEvS1T_EENS_8epilogue10collective6detail29Sm90TmaWarpSpecializedAdapterINS23_15DefaultEpilogueIiNS5_IJSB_llEEES27_NS22_6thread17LinearCombinationIiLi1EiiLNS28_9ScaleType4KindE0ELNS_15FloatRoundStyleE2EiEENS1_15EpilogueDefaultEEEEEvvEEEEvNT_6ParamsE,"a",@progbits
	.sectionflags	@""
	.align	4
.nv.constant0._ZN7cutlass13device_kernelINS_4gemm6kernel13GemmUniversalIN4cute5tupleIJiiiiEEENS1_10collective13CollectiveMmaINS1_40MainloopSm90TmaGmmaWarpSpecializedSparseILi8ENS5_IJNS4_1CILi1EEESB_SB_EEENS1_35KernelTmaWarpSpecializedCooperativeEEENS5_IJNSA_ILi128EEESF_SF_EEEaNS5_IJNS4_6LayoutINS5_IJiNS5_IJNSA_ILi2EEEiEEEiEEENS5_IJlNS5_IJSB_SI_EEElEEEEENSH_INS5_IJNS5_IJNSA_ILi64EEEiEEENS5_IJSF_iEEEiEEENS5_IJNS5_IJSF_NSA_ILi8192EEEEEENS5_IJSB_lEEElEEEEEEEEaNS5_IJlSB_lEEENS4_8TiledMMAINS4_8MMA_AtomIJNS4_4SM904GMMA6SPARSE28GMMA_64x128x64_S32S8S8_SS_TNILNS12_9SparseSelE0EEEEEENSH_INS5_IJSI_SB_SB_EEENS5_IJSB_NSA_ILi0EEES19_EEEEENS5_IJNS4_10UnderscoreES1C_S1C_EEEEENS4_13SM90_TMA_LOADENS4_14ComposedLayoutINS4_7SwizzleILi2ELi4ELi3EEENS4_25smem_sparse_ptr_flag_bitsILi2ELi8EEENSH_INS5_IJNS5_IJSB_NSA_ILi8EEEEEENS5_IJSI_SO_EEEEEENS5_IJNS5_IJS19_SF_EEESL_EEEEEEEvNS4_8identityES1F_NS1G_INS1H_ILi3ELi4ELi3EEENS4_18smem_ptr_flag_bitsILi8EEENSH_INS5_IJS1L_SF_EEENS5_IJSF_SB_EEEEEEEvS1T_EENS_8epilogue10collective6detail29Sm90TmaWarpSpecializedAdapterINS23_15DefaultEpilogueIiNS5_IJSB_llEEES27_NS22_6thread17LinearCombinationIiLi1EiiLNS28_9ScaleType4KindE0ELNS_15FloatRoundStyleE2EiEENS1_15EpilogueDefaultEEEEEvvEEEEvNT_6ParamsE:
	.zero		1920


//--------------------- SYMBOLS --------------------------

	.type		.nv.reservedSmem.offset0,@object
	.size		.nv.reservedSmem.offset0,0x4
